	.headerflags	@"EF_CUDA_TEXMODE_UNIFIED EF_CUDA_64BIT_ADDRESS EF_CUDA_ACCELERATORS EF_CUDA_SM90 EF_CUDA_VIRTUAL_SM(EF_CUDA_SM90)"
	.elftype	@"ET_EXEC"


//--------------------- .nv.info                  --------------------------
	.section	.nv.info,"",@"SHT_CUDA_INFO"
	.align	4


	//----- nvinfo : EIATTR_REGCOUNT
	.align		4
        /*0000*/ 	.byte	0x04, 0x2f
        /*0002*/ 	.short	(.L_3 - .L_2)
	.align		4
.L_2:
        /*0004*/ 	.word	index@(triton_poi_fused_stack_0)
        /*0008*/ 	.word	0x0000001a


	//----- nvinfo : EIATTR_MIN_STACK_SIZE
	.align		4
.L_3:
        /*000c*/ 	.byte	0x04, 0x12
        /*000e*/ 	.short	(.L_5 - .L_4)
	.align		4
.L_4:
        /*0010*/ 	.word	index@($__internal_1_$__cuda_sm3x_div_rn_noftz_f32_slowpath)
        /*0014*/ 	.word	0x00000020


	//----- nvinfo : EIATTR_FRAME_SIZE
	.align		4
.L_5:
        /*0018*/ 	.byte	0x04, 0x11
        /*001a*/ 	.short	(.L_7 - .L_6)
	.align		4
.L_6:
        /*001c*/ 	.word	index@($__internal_1_$__cuda_sm3x_div_rn_noftz_f32_slowpath)
        /*0020*/ 	.word	0x00000020


	//----- nvinfo : EIATTR_MIN_STACK_SIZE
	.align		4
.L_7:
        /*0024*/ 	.byte	0x04, 0x12
        /*0026*/ 	.short	(.L_9 - .L_8)
	.align		4
.L_8:
        /*0028*/ 	.word	index@($__internal_0_$__cuda_sm20_rcp_rn_f32_slowpath)
        /*002c*/ 	.word	0x00000020


	//----- nvinfo : EIATTR_FRAME_SIZE
	.align		4
.L_9:
        /*0030*/ 	.byte	0x04, 0x11
        /*0032*/ 	.short	(.L_11 - .L_10)
	.align		4
.L_10:
        /*0034*/ 	.word	index@($__internal_0_$__cuda_sm20_rcp_rn_f32_slowpath)
        /*0038*/ 	.word	0x00000020


	//----- nvinfo : EIATTR_MIN_STACK_SIZE
	.align		4
.L_11:
        /*003c*/ 	.byte	0x04, 0x12
        /*003e*/ 	.short	(.L_13 - .L_12)
	.align		4
.L_12:
        /*0040*/ 	.word	index@(triton_poi_fused_stack_0)
        /*0044*/ 	.word	0x00000020


	//----- nvinfo : EIATTR_FRAME_SIZE
	.align		4
.L_13:
        /*0048*/ 	.byte	0x04, 0x11
        /*004a*/ 	.short	(.L_15 - .L_14)
	.align		4
.L_14:
        /*004c*/ 	.word	index@(triton_poi_fused_stack_0)
        /*0050*/ 	.word	0x00000020


	//----- nvinfo : EIATTR_MIN_STACK_SIZE
	.align		4
.L_15:
        /*0054*/ 	.byte	0x04, 0x12
        /*0056*/ 	.short	(.L_17 - .L_16)
	.align		4
.L_16:
        /*0058*/ 	.word	index@(triton_poi_fused_stack_0)
        /*005c*/ 	.word	0x00000020
.L_17:


//--------------------- .nv.info.triton_poi_fused_stack_0 --------------------------
	.section	.nv.info.triton_poi_fused_stack_0,"",@"SHT_CUDA_INFO"
	.sectionflags	@""
	.align	4


	//----- nvinfo : EIATTR_CUDA_API_VERSION
	.align		4
        /*0000*/ 	.byte	0x04, 0x37
        /*0002*/ 	.short	(.L_19 - .L_18)
.L_18:
        /*0004*/ 	.word	0x0000007c


	//----- nvinfo : EIATTR_KPARAM_INFO
	.align		4
.L_19:
        /*0008*/ 	.byte	0x04, 0x17
        /*000a*/ 	.short	(.L_21 - .L_20)
.L_20:
        /*000c*/ 	.word	0x00000000
        /*0010*/ 	.short	0x0003
        /*0012*/ 	.short	0x0018
        /*0014*/ 	.byte	0x00, 0xf0, 0x11, 0x00


	//----- nvinfo : EIATTR_KPARAM_INFO
	.align		4
.L_21:
        /*0018*/ 	.byte	0x04, 0x17
        /*001a*/ 	.short	(.L_23 - .L_22)
.L_22:
        /*001c*/ 	.word	0x00000000
        /*0020*/ 	.short	0x0002
        /*0022*/ 	.short	0x0010
        /*0024*/ 	.byte	0x00, 0xf4, 0x21, 0x00


	//----- nvinfo : EIATTR_KPARAM_INFO
	.align		4
.L_23:
        /*0028*/ 	.byte	0x04, 0x17
        /*002a*/ 	.short	(.L_25 - .L_24)
.L_24:
        /*002c*/ 	.word	0x00000000
        /*0030*/ 	.short	0x0001
        /*0032*/ 	.short	0x0008
        /*0034*/ 	.byte	0x00, 0xf4, 0x21, 0x00


	//----- nvinfo : EIATTR_KPARAM_INFO
	.align		4
.L_25:
        /*0038*/ 	.byte	0x04, 0x17
        /*003a*/ 	.short	(.L_27 - .L_26)
.L_26:
        /*003c*/ 	.word	0x00000000
        /*0040*/ 	.short	0x0000
        /*0042*/ 	.short	0x0000
        /*0044*/ 	.byte	0x00, 0xf4, 0x21, 0x00


	//----- nvinfo : EIATTR_SPARSE_MMA_MASK
	.align		4
.L_27:
        /*0048*/ 	.byte	0x03, 0x50
        /*004a*/ 	.short	0x8000


	//----- nvinfo : EIATTR_MAXREG_COUNT
	.align		4
        /*004c*/ 	.byte	0x03, 0x1b
        /*004e*/ 	.short	0x00ff


	//----- nvinfo : EIATTR_EXIT_INSTR_OFFSETS
	.align		4
        /*0050*/ 	.byte	0x04, 0x1c
        /*0052*/ 	.short	(.L_29 - .L_28)


	//   ....[0]....
.L_28:
        /*0054*/ 	.word	0x000029f0


	//   ....[1]....
        /*0058*/ 	.word	0x00002a10


	//----- nvinfo : EIATTR_REQNTID
	.align		4
.L_29:
        /*005c*/ 	.byte	0x04, 0x10
        /*005e*/ 	.short	(.L_31 - .L_30)
.L_30:
        /*0060*/ 	.word	0x00000020
        /*0064*/ 	.word	0x00000001
        /*0068*/ 	.word	0x00000001


	//----- nvinfo : EIATTR_CRS_STACK_SIZE
	.align		4
.L_31:
        /*006c*/ 	.byte	0x04, 0x1e
        /*006e*/ 	.short	(.L_33 - .L_32)
.L_32:
        /*0070*/ 	.word	0x00000000


	//----- nvinfo : EIATTR_CBANK_PARAM_SIZE
	.align		4
.L_33:
        /*0074*/ 	.byte	0x03, 0x19
        /*0076*/ 	.short	0x001c


	//----- nvinfo : EIATTR_PARAM_CBANK
	.align		4
        /*0078*/ 	.byte	0x04, 0x0a
        /*007a*/ 	.short	(.L_35 - .L_34)
	.align		4
.L_34:
        /*007c*/ 	.word	index@(.nv.constant0.triton_poi_fused_stack_0)
        /*0080*/ 	.short	0x0210
        /*0082*/ 	.short	0x001c


	//----- nvinfo : EIATTR_SW_WAR
	.align		4
.L_35:
        /*0084*/ 	.byte	0x04, 0x36
        /*0086*/ 	.short	(.L_37 - .L_36)
.L_36:
        /*0088*/ 	.word	0x00000008
.L_37:


//--------------------- .nv.callgraph             --------------------------
	.section	.nv.callgraph,"",@"SHT_CUDA_CALLGRAPH"
	.align	4
	.sectionentsize	8
	.align		4
        /*0000*/ 	.word	0x00000000
	.align		4
        /*0004*/ 	.word	0xffffffff
	.align		4
        /*0008*/ 	.word	0x00000000
	.align		4
        /*000c*/ 	.word	0xfffffffe
	.align		4
        /*0010*/ 	.word	0x00000000
	.align		4
        /*0014*/ 	.word	0xfffffffd
	.align		4
        /*0018*/ 	.word	0x00000000
	.align		4
        /*001c*/ 	.word	0xfffffffc


//--------------------- .nv.constant4             --------------------------
	.section	.nv.constant4,"a",@progbits
	.align	8
	.align		8
.nv.constant4:
        /*0000*/ 	.dword	_$_str
	.align		8
        /*0008*/ 	.dword	__cudart_i2opi_f


//--------------------- .text.triton_poi_fused_stack_0 --------------------------
	.section	.text.triton_poi_fused_stack_0,"ax",@progbits
	.align	128
        .global         triton_poi_fused_stack_0
        .type           triton_poi_fused_stack_0,@function
        .size           triton_poi_fused_stack_0,(.L_x_59 - triton_poi_fused_stack_0)
        .other          triton_poi_fused_stack_0,@"STO_CUDA_ENTRY STV_DEFAULT"
triton_poi_fused_stack_0:
.text.triton_poi_fused_stack_0:
[----:B------:R-:W0:Y:S01]  /*0000*/  LDC R1, c[0x0][0x28] ;  /* 0x00000a00ff017b82 */ /* 0x000e220000000800 */
[----:B------:R-:W1:Y:S07]  /*0010*/  S2R R11, SR_TID.X ;  /* 0x00000000000b7919 */ /* 0x000e6e0000002100 */
[----:B------:R-:W2:Y:S01]  /*0020*/  LDC.64 R18, c[0x0][0x210] ;  /* 0x00008400ff127b82 */ /* 0x000ea20000000a00 */
[----:B------:R-:W-:Y:S01]  /*0030*/  IMAD.MOV.U32 R4, RZ, RZ, RZ ;  /* 0x000000ffff047224 */ /* 0x000fe200078e00ff */
[----:B------:R-:W-:Y:S01]  /*0040*/  ULDC.64 UR4, c[0x0][0x208] ;  /* 0x0000820000047ab9 */ /* 0x000fe20000000a00 */
[----:B------:R-:W3:Y:S01]  /*0050*/  S2R R0, SR_CTAID.X ;  /* 0x0000000000007919 */ /* 0x000ee20000002500 */
[----:B------:R-:W-:-:S02]  /*0060*/  IMAD.MOV.U32 R9, RZ, RZ, RZ ;  /* 0x000000ffff097224 */ /* 0x000fc400078e00ff */
[----:B0-----:R-:W-:Y:S01]  /*0070*/  VIADD R1, R1, 0xffffffe0 ;  /* 0xffffffe001017836 */ /* 0x001fe20000000000 */
[----:B-1----:R-:W-:-:S05]  /*0080*/  LOP3.LUT R11, R11, 0x1f, RZ, 0xc0, !PT ;  /* 0x0000001f0b0b7812 */ /* 0x002fca00078ec0ff */
[----:B---3--:R-:W-:-:S04]  /*0090*/  IMAD R11, R0, 0x20, R11 ;  /* 0x00000020000b7824 */ /* 0x008fc800078e020b */
[----:B--2---:R-:W-:Y:S01]  /*00a0*/  IMAD.WIDE R6, R11, 0x4, R18 ;  /* 0x000000040b067825 */ /* 0x004fe200078e0212 */
[----:B------:R-:W-:-:S04]  /*00b0*/  SHF.R.S32.HI R0, RZ, 0x1f, R11 ;  /* 0x0000001fff007819 */ /* 0x000fc8000001140b */
[----:B------:R-:W-:-:S04]  /*00c0*/  LEA.HI R0, R0, R11, RZ, 0x3 ;  /* 0x0000000b00007211 */ /* 0x000fc800078f18ff */
[----:B------:R-:W-:Y:S01]  /*00d0*/  LOP3.LUT R10, R0, 0xfffffff8, RZ, 0xc0, !PT ;  /* 0xfffffff8000a7812 */ /* 0x000fe200078ec0ff */
[----:B------:R-:W-:-:S03]  /*00e0*/  IMAD.MOV.U32 R0, RZ, RZ, RZ ;  /* 0x000000ffff007224 */ /* 0x000fc600078e00ff */
[C---:B------:R-:W-:Y:S01]  /*00f0*/  LOP3.LUT R12, R10.reuse, 0x4, RZ, 0xfc, !PT ;  /* 0x000000040a0c7812 */ /* 0x040fe200078efcff */
[----:B------:R-:W-:Y:S02]  /*0100*/  IMAD.IADD R13, R11, 0x1, -R10 ;  /* 0x000000010b0d7824 */ /* 0x000fe400078e0a0a */
[C---:B------:R-:W-:Y:S02]  /*0110*/  VIADD R14, R10.reuse, 0xc ;  /* 0x0000000c0a0e7836 */ /* 0x040fe40000000000 */
[----:B------:R-:W-:Y:S01]  /*0120*/  VIADD R8, R10, 0x8 ;  /* 0x000000080a087836 */ /* 0x000fe20000000000 */
[C---:B------:R-:W-:Y:S01]  /*0130*/  ISETP.GE.AND P3, PT, R13.reuse, 0x4, PT ;  /* 0x000000040d00780c */ /* 0x040fe20003f66270 */
[----:B------:R-:W-:Y:S01]  /*0140*/  IMAD.IADD R17, R13, 0x1, R14 ;  /* 0x000000010d117824 */ /* 0x000fe200078e020e */
[----:B------:R-:W-:Y:S02]  /*0150*/  IADD3 R3, R13, R12, RZ ;  /* 0x0000000c0d037210 */ /* 0x000fe40007ffe0ff */
[----:B------:R-:W-:Y:S01]  /*0160*/  ISETP.LT.AND P0, PT, R11, 0x18, !P3 ;  /* 0x000000180b00780c */ /* 0x000fe20005f01270 */
[----:B------:R-:W-:Y:S01]  /*0170*/  IMAD.WIDE R16, R17, 0x4, R18 ;  /* 0x0000000411107825 */ /* 0x000fe200078e0212 */
[----:B------:R-:W-:-:S03]  /*0180*/  IADD3 R5, R13, R8, RZ ;  /* 0x000000080d057210 */ /* 0x000fc60007ffe0ff */
[----:B------:R-:W-:-:S04]  /*0190*/  IMAD.WIDE R2, R3, 0x4, R18 ;  /* 0x0000000403027825 */ /* 0x000fc800078e0212 */
[----:B------:R-:W-:-:S04]  /*01a0*/  IMAD.WIDE R18, R5, 0x4, R18 ;  /* 0x0000000405127825 */ /* 0x000fc800078e0212 */
[----:B------:R-:W2:Y:S01]  /*01b0*/  @P0 LDG.E.EL R4, desc[UR4][R2.64] ;  /* 0x0000000402040981 */ /* 0x000ea2000c2e1900 */
[----:B------:R-:W-:-:S03]  /*01c0*/  IMAD.MOV.U32 R5, RZ, RZ, RZ ;  /* 0x000000ffff057224 */ /* 0x000fc600078e00ff */
[----:B------:R-:W3:Y:S04]  /*01d0*/  @P0 LDG.E.EL R9, desc[UR4][R6.64] ;  /* 0x0000000406090981 */ /* 0x000ee8000c2e1900 */
[----:B------:R-:W4:Y:S04]  /*01e0*/  @P0 LDG.E.EL R0, desc[UR4][R16.64] ;  /* 0x0000000410000981 */ /* 0x000f28000c2e1900 */
[----:B------:R-:W5:Y:S01]  /*01f0*/  @P0 LDG.E.EL R5, desc[UR4][R18.64] ;  /* 0x0000000412050981 */ /* 0x000f62000c2e1900 */
[----:B------:R-:W-:Y:S01]  /*0200*/  BSSY B0, `(.L_x_0) ;  /* 0x000004b000007945 */ /* 0x000fe20003800000 */
[----:B------:R-:W-:-:S02]  /*0210*/  ISETP.GE.AND P2, PT, R11, 0x18, PT ;  /* 0x000000180b00780c */ /* 0x000fc40003f46270 */
[----:B--2---:R-:W-:Y:S02]  /*0220*/  SEL R4, R4, RZ, P0 ;  /* 0x000000ff04047207 */ /* 0x004fe40000000000 */
[----:B---3--:R-:W-:-:S03]  /*0230*/  SEL R9, R9, RZ, P0 ;  /* 0x000000ff09097207 */ /* 0x008fc60000000000 */
[----:B------:R-:W-:Y:S01]  /*0240*/  FADD R4, RZ, -R4 ;  /* 0x80000004ff047221 */ /* 0x000fe20000000000 */
[----:B----4-:R-:W-:Y:S02]  /*0250*/  SEL R15, R0, RZ, P0 ;  /* 0x000000ff000f7207 */ /* 0x010fe40000000000 */
[----:B-----5:R-:W-:Y:S01]  /*0260*/  SEL R0, R5, RZ, P0 ;  /* 0x000000ff05007207 */ /* 0x020fe20000000000 */
[----:B------:R-:W-:Y:S02]  /*0270*/  FADD R5, RZ, -R9 ;  /* 0x80000009ff057221 */ /* 0x000fe40000000000 */
[----:B------:R-:W-:Y:S02]  /*0280*/  FADD R2, R15, R4 ;  /* 0x000000040f027221 */ /* 0x000fe40000000000 */
[----:B------:R-:W-:Y:S02]  /*0290*/  FADD R5, R0, R5 ;  /* 0x0000000500057221 */ /* 0x000fe40000000000 */
[----:B------:R-:W-:-:S02]  /*02a0*/  FADD.FTZ R6, |R2|, -RZ ;  /* 0x800000ff02067221 */ /* 0x000fc40000010200 */
[----:B------:R-:W-:-:S03]  /*02b0*/  FADD.FTZ R7, |R5|, -RZ ;  /* 0x800000ff05077221 */ /* 0x000fc60000010200 */
[----:B------:R-:W-:-:S04]  /*02c0*/  FSETP.NEU.AND P0, PT, R6, RZ, PT ;  /* 0x000000ff0600720b */ /* 0x000fc80003f0d000 */
[----:B------:R-:W-:-:S13]  /*02d0*/  FSETP.EQ.AND P0, PT, R7, RZ, !P0 ;  /* 0x000000ff0700720b */ /* 0x000fda0004702000 */
[----:B------:R-:W-:-:S04]  /*02e0*/  @P0 SHF.R.S32.HI R0, RZ, 0x1f, R5 ;  /* 0x0000001fff000819 */ /* 0x000fc80000011405 */
[----:B------:R-:W-:Y:S01]  /*02f0*/  @P0 LOP3.LUT R3, R0, 0x40490fdb, RZ, 0xc0, !PT ;  /* 0x40490fdb00030812 */ /* 0x000fe200078ec0ff */
[----:B------:R-:W-:-:S03]  /*0300*/  IMAD.MOV.U32 R0, RZ, RZ, RZ ;  /* 0x000000ffff007224 */ /* 0x000fc600078e00ff */
[----:B------:R-:W-:Y:S01]  /*0310*/  @P0 LOP3.LUT R4, R3, 0x80000000, R2, 0xb8, !PT ;  /* 0x8000000003040812 */ /* 0x000fe200078eb802 */
[----:B------:R-:W-:Y:S06]  /*0320*/  @P0 BRA `(.L_x_1) ;  /* 0x0000000000e00947 */ /* 0x000fec0003800000 */
[----:B------:R-:W-:-:S04]  /*0330*/  FSETP.NEU.AND P0, PT, R6, +INF , PT ;  /* 0x7f8000000600780b */ /* 0x000fc80003f0d000 */
[----:B------:R-:W-:-:S13]  /*0340*/  FSETP.EQ.AND P0, PT, R7, +INF , !P0 ;  /* 0x7f8000000700780b */ /* 0x000fda0004702000 */
[----:B------:R-:W-:Y:S01]  /*0350*/  @P0 IMAD.MOV.U32 R3, RZ, RZ, 0x4016cbe4 ;  /* 0x4016cbe4ff030424 */ /* 0x000fe200078e00ff */
[----:B------:R-:W-:-:S04]  /*0360*/  @P0 ISETP.GE.AND P1, PT, R5, RZ, PT ;  /* 0x000000ff0500020c */ /* 0x000fc80003f26270 */
[----:B------:R-:W-:-:S04]  /*0370*/  @P0 SEL R3, R3, 0x3f490fdb, !P1 ;  /* 0x3f490fdb03030807 */ /* 0x000fc80004800000 */
[----:B------:R-:W-:Y:S01]  /*0380*/  @P0 LOP3.LUT R4, R3, 0x80000000, R2, 0xb8, !PT ;  /* 0x8000000003040812 */ /* 0x000fe200078eb802 */
[----:B------:R-:W-:Y:S06]  /*0390*/  @P0 BRA `(.L_x_1) ;  /* 0x0000000000c40947 */ /* 0x000fec0003800000 */
[CC--:B------:R-:W-:Y:S01]  /*03a0*/  FMNMX.FTZ R16, |R2|.reuse, |R5|.reuse, !PT ;  /* 0x4000000502107209 */ /* 0x0c0fe20007810200 */
[----:B------:R-:W-:Y:S01]  /*03b0*/  BSSY B1, `(.L_x_2) ;  /* 0x000000e000017945 */ /* 0x000fe20003800000 */
[----:B------:R-:W-:Y:S02]  /*03c0*/  FMNMX.FTZ R3, |R2|, |R5|, PT ;  /* 0x4000000502037209 */ /* 0x000fe40003810200 */
[----:B------:R-:W0:Y:S08]  /*03d0*/  MUFU.RCP R4, R16 ;  /* 0x0000001000047308 */ /* 0x000e300000001000 */
[----:B------:R-:W1:Y:S01]  /*03e0*/  FCHK P0, R3, R16 ;  /* 0x0000001003007302 */ /* 0x000e620000000000 */
[----:B0-----:R-:W-:-:S04]  /*03f0*/  FFMA R9, -R16, R4, 1 ;  /* 0x3f80000010097423 */ /* 0x001fc80000000104 */
[----:B------:R-:W-:-:S04]  /*0400*/  FFMA R4, R4, R9, R4 ;  /* 0x0000000904047223 */ /* 0x000fc80000000004 */
[----:B------:R-:W-:-:S04]  /*0410*/  FFMA R9, R3, R4, RZ ;  /* 0x0000000403097223 */ /* 0x000fc800000000ff */
[----:B------:R-:W-:-:S04]  /*0420*/  FFMA R15, -R16, R9, R3 ;  /* 0x00000009100f7223 */ /* 0x000fc80000000103 */
[----:B------:R-:W-:Y:S01]  /*0430*/  FFMA R9, R4, R15, R9 ;  /* 0x0000000f04097223 */ /* 0x000fe20000000009 */
[----:B-1----:R-:W-:Y:S06]  /*0440*/  @!P0 BRA `(.L_x_3) ;  /* 0x0000000000108947 */ /* 0x002fec0003800000 */
[----:B------:R-:W-:Y:S02]  /*0450*/  MOV R4, R16 ;  /* 0x0000001000047202 */ /* 0x000fe40000000f00 */
[----:B------:R-:W-:-:S07]  /*0460*/  MOV R16, 0x480 ;  /* 0x0000048000107802 */ /* 0x000fce0000000f00 */
[----:B------:R-:W-:Y:S05]  /*0470*/  CALL.REL.NOINC `($__internal_1_$__cuda_sm3x_div_rn_noftz_f32_slowpath) ;  /* 0x00000028003c7944 */ /* 0x000fea0003c00000 */
[----:B0-----:R-:W-:-:S07]  /*0480*/  IMAD.MOV.U32 R9, RZ, RZ, R18 ;  /* 0x000000ffff097224 */ /* 0x001fce00078e0012 */
.L_x_3:
[----:B------:R-:W-:Y:S05]  /*0490*/  BSYNC B1 ;  /* 0x0000000000017941 */ /* 0x000fea0003800000 */
.L_x_2:
[----:B------:R-:W-:Y:S01]  /*04a0*/  FMUL.FTZ R3, R9, R9 ;  /* 0x0000000909037220 */ /* 0x000fe20000410000 */
[----:B------:R-:W-:Y:S03]  /*04b0*/  BSSY B1, `(.L_x_4) ;  /* 0x0000016000017945 */ /* 0x000fe60003800000 */
[----:B------:R-:W-:-:S04]  /*04c0*/  FADD R4, R3, 11.33538818359375 ;  /* 0x41355dc003047421 */ /* 0x000fc80000000000 */
[----:B------:R-:W-:-:S04]  /*04d0*/  FFMA.FTZ R4, R3, R4, 28.84246826171875 ;  /* 0x41e6bd6003047423 */ /* 0x000fc80000010004 */
[----:B------:R-:W-:Y:S01]  /*04e0*/  FFMA.FTZ R17, R3, R4, 19.6966705322265625 ;  /* 0x419d92c803117423 */ /* 0x000fe20000010004 */
[----:B------:R-:W-:-:S03]  /*04f0*/  IMAD.MOV.U32 R4, RZ, RZ, 0x3f52c7ea ;  /* 0x3f52c7eaff047424 */ /* 0x000fc600078e00ff */
[----:B------:R-:W-:Y:S02]  /*0500*/  VIADD R15, R17, 0x1800000 ;  /* 0x01800000110f7836 */ /* 0x000fe40000000000 */
[----:B------:R-:W-:-:S03]  /*0510*/  FFMA.FTZ R4, R3, -R4, -5.6748671531677246094 ;  /* 0xc0b5988303047423 */ /* 0x000fc60000010804 */
[----:B------:R-:W-:Y:S01]  /*0520*/  LOP3.LUT R15, R15, 0x7f800000, RZ, 0xc0, !PT ;  /* 0x7f8000000f0f7812 */ /* 0x000fe200078ec0ff */
[----:B------:R-:W-:-:S03]  /*0530*/  FFMA.FTZ R4, R3, R4, -6.5655550956726074219 ;  /* 0xc0d2190703047423 */ /* 0x000fc60000010004 */
[----:B------:R-:W-:Y:S01]  /*0540*/  ISETP.GT.U32.AND P0, PT, R15, 0x1ffffff, PT ;  /* 0x01ffffff0f00780c */ /* 0x000fe20003f04070 */
[----:B------:R-:W-:-:S04]  /*0550*/  FMUL R4, R3, R4 ;  /* 0x0000000403047220 */ /* 0x000fc80000400000 */
[----:B------:R-:W-:-:S08]  /*0560*/  FMUL R20, R4, R9 ;  /* 0x0000000904147220 */ /* 0x000fd00000400000 */
[----:B------:R-:W-:Y:S05]  /*0570*/  @P0 BRA `(.L_x_5) ;  /* 0x0000000000140947 */ /* 0x000fea0003800000 */
[----:B------:R-:W-:Y:S01]  /*0580*/  IMAD.MOV.U32 R4, RZ, RZ, R17 ;  /* 0x000000ffff047224 */ /* 0x000fe200078e0011 */
[----:B------:R-:W-:-:S07]  /*0590*/  MOV R19, 0x5b0 ;  /* 0x000005b000137802 */ /* 0x000fce0000000f00 */
[----:B------:R-:W-:Y:S05]  /*05a0*/  CALL.REL.NOINC `($__internal_0_$__cuda_sm20_rcp_rn_f32_slowpath) ;  /* 0x00000024001c7944 */ /* 0x000fea0003c00000 */
[----:B-1----:R-:W-:Y:S01]  /*05b0*/  MOV R16, R15 ;  /* 0x0000000f00107202 */ /* 0x002fe20000000f00 */
[----:B------:R-:W-:Y:S06]  /*05c0*/  BRA `(.L_x_6) ;  /* 0x0000000000107947 */ /* 0x000fec0003800000 */
.L_x_5:
[----:B------:R-:W0:Y:S02]  /*05d0*/  MUFU.RCP R16, R17 ;  /* 0x0000001100107308 */ /* 0x000e240000001000 */
[----:B0-----:R-:W-:-:S04]  /*05e0*/  FFMA R3, R17, R16, -1 ;  /* 0xbf80000011037423 */ /* 0x001fc80000000010 */
[----:B------:R-:W-:-:S04]  /*05f0*/  FADD.FTZ R3, -R3, -RZ ;  /* 0x800000ff03037221 */ /* 0x000fc80000010100 */
[----:B------:R-:W-:-:S07]  /*0600*/  FFMA R16, R16, R3, R16 ;  /* 0x0000000310107223 */ /* 0x000fce0000000010 */
.L_x_6:
[----:B------:R-:W-:Y:S05]  /*0610*/  BSYNC B1 ;  /* 0x0000000000017941 */ /* 0x000fea0003800000 */
.L_x_4:
[----:B------:R-:W-:Y:S01]  /*0620*/  FSETP.GT.FTZ.AND P0, PT, |R2|, |R5|, PT ;  /* 0x400000050200720b */ /* 0x000fe20003f14200 */
[----:B0-----:R-:W-:Y:S01]  /*0630*/  FADD R4, R7, R6 ;  /* 0x0000000607047221 */ /* 0x001fe20000000000 */
[----:B------:R-:W-:Y:S01]  /*0640*/  ISETP.GE.AND P4, PT, R5, RZ, PT ;  /* 0x000000ff0500720c */ /* 0x000fe20003f86270 */
[----:B------:R-:W-:Y:S01]  /*0650*/  FFMA.FTZ R9, R20, R16, R9 ;  /* 0x0000001014097223 */ /* 0x000fe20000010009 */
[----:B------:R-:W-:Y:S02]  /*0660*/  LOP3.LUT R2, R2, 0x80000000, RZ, 0xc0, !PT ;  /* 0x8000000002027812 */ /* 0x000fe400078ec0ff */
[----:B------:R-:W-:-:S07]  /*0670*/  FSETP.NAN.AND P1, PT, R4, R4, PT ;  /* 0x000000040400720b */ /* 0x000fce0003f28000 */
[----:B------:R-:W-:-:S04]  /*0680*/  @P0 FADD R9, -R9, 1.5707963705062866211 ;  /* 0x3fc90fdb09090421 */ /* 0x000fc80000000100 */
[----:B------:R-:W-:-:S05]  /*0690*/  @!P4 FADD R9, -R9, 3.1415927410125732422 ;  /* 0x40490fdb0909c421 */ /* 0x000fca0000000100 */
[----:B------:R-:W-:-:S07]  /*06a0*/  @!P1 LOP3.LUT R4, R2, R9, RZ, 0xfc, !PT ;  /* 0x0000000902049212 */ /* 0x000fce00078efcff */
.L_x_1:
[----:B------:R-:W-:Y:S05]  /*06b0*/  BSYNC B0 ;  /* 0x0000000000007941 */ /* 0x000fea0003800000 */
.L_x_0:
[----:B------:R-:W-:Y:S01]  /*06c0*/  FADD.FTZ R9, |R4|, -RZ ;  /* 0x800000ff04097221 */ /* 0x000fe20000010200 */
[----:B------:R-:W-:Y:S04]  /*06d0*/  BSSY B0, `(.L_x_7) ;  /* 0x0000035000007945 */ /* 0x000fe80003800000 */
[----:B------:R-:W-:-:S13]  /*06e0*/  FSETP.GEU.AND P0, PT, R9, 1.5707962512969970703, PT ;  /* 0x3fc90fda0900780b */ /* 0x000fda0003f0e000 */
[----:B------:R-:W-:Y:S05]  /*06f0*/  @!P0 BRA `(.L_x_8) ;  /* 0x0000000000c88947 */ /* 0x000fea0003800000 */
[----:B------:R-:W-:-:S13]  /*0700*/  FSETP.GTU.AND P0, PT, R9, 13176794, PT ;  /* 0x4b490fda0900780b */ /* 0x000fda0003f0c000 */
[----:B------:R-:W-:Y:S05]  /*0710*/  @P0 BRA `(.L_x_9) ;  /* 0x00000000005c0947 */ /* 0x000fea0003800000 */
[----:B------:R-:W-:Y:S01]  /*0720*/  FMUL.FTZ R2, R9, 0.63661980628967285156 ;  /* 0x3f22f98409027820 */ /* 0x000fe20000410000 */
[----:B------:R-:W-:Y:S05]  /*0730*/  BSSY B1, `(.L_x_10) ;  /* 0x0000013000017945 */ /* 0x000fea0003800000 */
[----:B------:R-:W0:Y:S02]  /*0740*/  FRND.TRUNC R2, R2 ;  /* 0x0000000200027307 */ /* 0x000e24000020d000 */
[----:B0-----:R-:W-:-:S05]  /*0750*/  FFMA R6, R2, -1.5707962512969970703, R9 ;  /* 0xbfc90fda02067823 */ /* 0x001fca0000000009 */
[----:B------:R-:W-:-:S13]  /*0760*/  ISETP.GE.U32.AND P0, PT, R6, 0x3fc90fda, PT ;  /* 0x3fc90fda0600780c */ /* 0x000fda0003f06070 */
[----:B------:R-:W-:Y:S05]  /*0770*/  @!P0 BRA `(.L_x_11) ;  /* 0x0000000000388947 */ /* 0x000fea0003800000 */
[----:B------:R-:W-:-:S04]  /*0780*/  ISETP.GE.U32.AND P0, PT, R6, -0x7fffffff, PT ;  /* 0x800000010600780c */ /* 0x000fc80003f06070 */
[----:B------:R-:W-:-:S09]  /*0790*/  FSETP.GEU.OR P1, PT, R6, -1.5707962512969970703, !P0 ;  /* 0xbfc90fda0600780b */ /* 0x000fd2000472e400 */
[----:B------:R-:W-:-:S04]  /*07a0*/  @P0 FADD R3, R2, -1 ;  /* 0xbf80000002030421 */ /* 0x000fc80000000000 */
[----:B------:R-:W-:-:S04]  /*07b0*/  @!P1 FADD R3, R3, -1 ;  /* 0xbf80000003039421 */ /* 0x000fc80000000000 */
[----:B------:R-:W-:Y:S01]  /*07c0*/  @P0 IMAD.MOV.U32 R2, RZ, RZ, R3 ;  /* 0x000000ffff020224 */ /* 0x000fe200078e0003 */
[----:B------:R-:W-:Y:S06]  /*07d0*/  @P0 BRA `(.L_x_11) ;  /* 0x0000000000200947 */ /* 0x000fec0003800000 */
[----:B------:R-:W-:Y:S01]  /*07e0*/  FSETP.GE.AND P0, PT, R6, 3.1415925025939941406, PT ;  /* 0x40490fda0600780b */ /* 0x000fe20003f06000 */
[----:B------:R-:W-:-:S12]  /*07f0*/  FADD R2, R2, 1 ;  /* 0x3f80000002027421 */ /* 0x000fd80000000000 */
[----:B------:R-:W-:-:S04]  /*0800*/  @P0 IMAD.MOV.U32 R3, RZ, RZ, 0x40400000 ;  /* 0x40400000ff030424 */ /* 0x000fc800078e00ff */
[----:B------:R-:W-:-:S05]  /*0810*/  @P0 FFMA.FTZ R3, -R3, 1.5707962512969970703, R6 ;  /* 0x3fc90fda03030823 */ /* 0x000fca0000010106 */
[----:B------:R-:W-:Y:S01]  /*0820*/  FSETP.GE.AND P1, PT, R3, RZ, P0 ;  /* 0x000000ff0300720b */ /* 0x000fe20000726000 */
[----:B------:R-:W-:-:S12]  /*0830*/  @P0 FADD R3, R2, 1 ;  /* 0x3f80000002030421 */ /* 0x000fd80000000000 */
[----:B------:R-:W-:-:S04]  /*0840*/  @P1 FADD R3, R3, 1 ;  /* 0x3f80000003031421 */ /* 0x000fc80000000000 */
[----:B------:R-:W-:-:S07]  /*0850*/  @P0 IMAD.MOV.U32 R2, RZ, RZ, R3 ;  /* 0x000000ffff020224 */ /* 0x000fce00078e0003 */
.L_x_11:
[----:B------:R-:W-:Y:S05]  /*0860*/  BSYNC B1 ;  /* 0x0000000000017941 */ /* 0x000fea0003800000 */
.L_x_10:
[----:B------:R-:W-:Y:S01]  /*0870*/  FFMA.FTZ R9, R2, -1.5707962512969970703, R9 ;  /* 0xbfc90fda02097823 */ /* 0x000fe20000010009 */
[----:B------:R-:W-:Y:S06]  /*0880*/  BRA `(.L_x_8) ;  /* 0x0000000000647947 */ /* 0x000fec0003800000 */
.L_x_9:
[C---:B------:R-:W-:Y:S01]  /*0890*/  VIADD R3, R9.reuse, 0xc0800000 ;  /* 0xc080000009037836 */ /* 0x040fe20000000000 */
[C---:B------:R-:W-:Y:S01]  /*08a0*/  LOP3.LUT R2, R9.reuse, 0x7fffff, RZ, 0xc0, !PT ;  /* 0x007fffff09027812 */ /* 0x040fe200078ec0ff */
[----:B------:R-:W-:Y:S01]  /*08b0*/  BSSY B1, `(.L_x_12) ;  /* 0x0000014000017945 */ /* 0x000fe20003800000 */
[----:B------:R-:W-:Y:S01]  /*08c0*/  ISETP.GT.U32.AND P0, PT, R9, 0x7f7fffff, PT ;  /* 0x7f7fffff0900780c */ /* 0x000fe20003f04070 */
[----:B------:R-:W-:Y:S01]  /*08d0*/  HFMA2.MMA R9, -RZ, RZ, 14, 0 ;  /* 0x4b000000ff097435 */ /* 0x000fe200000001ff */
[----:B------:R-:W-:Y:S02]  /*08e0*/  LOP3.LUT P1, R3, R3, 0xff800000, RZ, 0xc0, !PT ;  /* 0xff80000003037812 */ /* 0x000fe4000782c0ff */
[----:B------:R-:W-:-:S07]  /*08f0*/  LOP3.LUT R2, R2, 0x3f800000, RZ, 0xfc, !PT ;  /* 0x3f80000002027812 */ /* 0x000fce00078efcff */
[----:B------:R-:W-:-:S04]  /*0900*/  FSEL R9, R9, +QNAN , !P0 ;  /* 0x7fffffff09097808 */ /* 0x000fc80004000000 */
[----:B------:R-:W-:Y:S05]  /*0910*/  @!P1 BRA `(.L_x_13) ;  /* 0x0000000000349947 */ /* 0x000fea0003800000 */
.L_x_14:
[----:B------:R-:W-:-:S05]  /*0920*/  VIMNMX.U32 R5, R3, 0xb800000, PT ;  /* 0x0b80000003057848 */ /* 0x000fca0003fe0000 */
[----:B------:R-:W-:Y:S02]  /*0930*/  IMAD.IADD R2, R5, 0x1, R2 ;  /* 0x0000000105027824 */ /* 0x000fe400078e0202 */
[----:B------:R-:W-:Y:S02]  /*0940*/  IMAD.IADD R3, R3, 0x1, -R5 ;  /* 0x0000000103037824 */ /* 0x000fe400078e0a05 */
[----:B------:R-:W-:-:S03]  /*0950*/  FFMA.FTZ R7, R2, 0.63661980628967285156, -RZ ;  /* 0x3f22f98402077823 */ /* 0x000fc600000108ff */
[----:B------:R-:W-:Y:S01]  /*0960*/  ISETP.NE.AND P1, PT, R3, RZ, PT ;  /* 0x000000ff0300720c */ /* 0x000fe20003f25270 */
[----:B------:R-:W-:-:S04]  /*0970*/  FFMA.FTZ R6, R7, -1.5707962512969970703, R2 ;  /* 0xbfc90fda07067823 */ /* 0x000fc80000010002 */
[----:B------:R-:W-:-:S04]  /*0980*/  FFMA.FTZ R7, R6, 0.63661980628967285156, R7 ;  /* 0x3f22f98406077823 */ /* 0x000fc80000010007 */
[----:B------:R-:W-:-:S04]  /*0990*/  FFMA.FTZ R6, R7, -1.5707962512969970703, R2 ;  /* 0xbfc90fda07067823 */ /* 0x000fc80000010002 */
[----:B------:R-:W-:-:S04]  /*09a0*/  FFMA.FTZ.RZ R6, R6, 0.63661980628967285156, R7 ;  /* 0x3f22f98406067823 */ /* 0x000fc8000001c007 */
[----:B------:R-:W0:Y:S02]  /*09b0*/  FRND.TRUNC R7, R6 ;  /* 0x0000000600077307 */ /* 0x000e24000020d000 */
[----:B0-----:R-:W-:-:S05]  /*09c0*/  FFMA.FTZ R2, R7, -1.5707962512969970703, R2 ;  /* 0xbfc90fda07027823 */ /* 0x001fca0000010002 */
[----:B------:R-:W-:-:S13]  /*09d0*/  ISETP.NE.AND P0, PT, R2, RZ, PT ;  /* 0x000000ff0200720c */ /* 0x000fda0003f05270 */
[----:B------:R-:W-:Y:S05]  /*09e0*/  @P0 BRA P1, `(.L_x_14) ;  /* 0xfffffffc00cc0947 */ /* 0x000fea000083ffff */
.L_x_13:
[----:B------:R-:W-:Y:S05]  /*09f0*/  BSYNC B1 ;  /* 0x0000000000017941 */ /* 0x000fea0003800000 */
.L_x_12:
[----:B------:R-:W-:-:S04]  /*0a00*/  FMUL R2, R2, 1.1920928955078125e-07 ;  /* 0x3400000002027820 */ /* 0x000fc80000400000 */
[----:B------:R-:W-:-:S07]  /*0a10*/  FMUL R9, R9, R2 ;  /* 0x0000000209097220 */ /* 0x000fce0000400000 */
.L_x_8:
[----:B------:R-:W-:Y:S05]  /*0a20*/  BSYNC B0 ;  /* 0x0000000000007941 */ /* 0x000fea0003800000 */
.L_x_7:
[----:B------:R-:W-:Y:S01]  /*0a30*/  FSETP.NAN.FTZ.AND P0, PT, |R9|, |R9|, PT ;  /* 0x400000090900720b */ /* 0x000fe20003f18200 */
[----:B------:R-:W-:-:S12]  /*0a40*/  BSSY B0, `(.L_x_15) ;  /* 0x0000042000007945 */ /* 0x000fd80003800000 */
[----:B------:R-:W-:-:S05]  /*0a50*/  @!P0 LOP3.LUT R9, R9, 0x80000000, R4, 0xf8, !PT ;  /* 0x8000000009098812 */ /* 0x000fca00078ef804 */
[C---:B------:R-:W-:Y:S01]  /*0a60*/  FMUL R2, |R9|.reuse, 0.63661974668502807617 ;  /* 0x3f22f98309027820 */ /* 0x040fe20000400200 */
[----:B------:R-:W-:-:S03]  /*0a70*/  FADD.FTZ R5, |R9|, -RZ ;  /* 0x800000ff09057221 */ /* 0x000fc60000010200 */
[----:B------:R-:W0:Y:S02]  /*0a80*/  F2I.FTZ.NTZ R15, R2 ;  /* 0x00000002000f7305 */ /* 0x000e240000213100 */
[----:B------:R-:W-:Y:S02]  /*0a90*/  FSETP.GE.AND P0, PT, R5, 105615, PT ;  /* 0x47ce47800500780b */ /* 0x000fe40003f06000 */
[----:B0-----:R-:W-:-:S05]  /*0aa0*/  I2FP.F32.S32 R4, R15 ;  /* 0x0000000f00047245 */ /* 0x001fca0000201400 */
[----:B------:R-:W-:-:S04]  /*0ab0*/  FFMA.FTZ R3, R4, -1.5707962512969970703, |R9| ;  /* 0xbfc90fda04037823 */ /* 0x000fc80000010409 */
[----:B------:R-:W-:-:S04]  /*0ac0*/  FFMA.FTZ R3, R4, -7.5497894158615963534e-08, R3 ;  /* 0xb3a2216804037823 */ /* 0x000fc80000010003 */
[----:B------:R-:W-:Y:S01]  /*0ad0*/  FFMA.FTZ R18, R4, -5.3903029534742383927e-15, R3 ;  /* 0xa7c234c504127823 */ /* 0x000fe20000010003 */
[----:B------:R-:W-:Y:S06]  /*0ae0*/  @!P0 BRA `(.L_x_16) ;  /* 0x0000000000dc8947 */ /* 0x000fec0003800000 */
[----:B------:R-:W-:-:S13]  /*0af0*/  FSETP.NEU.AND P0, PT, R5, +INF , PT ;  /* 0x7f8000000500780b */ /* 0x000fda0003f0d000 */
[----:B------:R-:W-:Y:S01]  /*0b00*/  @!P0 FMUL.FTZ R18, RZ, |R9| ;  /* 0x40000009ff128220 */ /* 0x000fe20000410000 */
[----:B------:R-:W-:Y:S01]  /*0b10*/  @!P0 IMAD.MOV.U32 R15, RZ, RZ, RZ ;  /* 0x000000ffff0f8224 */ /* 0x000fe200078e00ff */
[----:B------:R-:W-:Y:S06]  /*0b20*/  @!P0 BRA `(.L_x_16) ;  /* 0x0000000000cc8947 */ /* 0x000fec0003800000 */
[----:B------:R-:W-:Y:S01]  /*0b30*/  FADD R3, |R9|, -RZ ;  /* 0x800000ff09037221 */ /* 0x000fe20000000200 */
[----:B------:R-:W-:Y:S01]  /*0b40*/  IMAD.MOV.U32 R5, RZ, RZ, RZ ;  /* 0x000000ffff057224 */ /* 0x000fe200078e00ff */
[----:B------:R-:W-:Y:S01]  /*0b50*/  ULDC.64 UR6, c[0x4][0x8] ;  /* 0x0100020000067ab9 */ /* 0x000fe20000000a00 */
[----:B------:R-:W-:Y:S02]  /*0b60*/  IMAD.MOV.U32 R15, RZ, RZ, RZ ;  /* 0x000000ffff0f7224 */ /* 0x000fe400078e00ff */
[----:B------:R-:W-:Y:S01]  /*0b70*/  SHF.R.U32.HI R18, RZ, 0x17, R3 ;  /* 0x00000017ff127819 */ /* 0x000fe20000011603 */
[----:B------:R-:W-:Y:S01]  /*0b80*/  IMAD.MOV.U32 R2, RZ, RZ, R1 ;  /* 0x000000ffff027224 */ /* 0x000fe200078e0001 */
[----:B------:R-:W-:-:S03]  /*0b90*/  SHF.L.U32 R3, R3, 0x8, RZ ;  /* 0x0000000803037819 */ /* 0x000fc600000006ff */
[----:B------:R-:W-:Y:S01]  /*0ba0*/  VIADD R4, R18, 0xffffff80 ;  /* 0xffffff8012047836 */ /* 0x000fe20000000000 */
[----:B------:R-:W-:-:S04]  /*0bb0*/  LOP3.LUT R3, R3, 0x80000000, RZ, 0xfc, !PT ;  /* 0x8000000003037812 */ /* 0x000fc800078efcff */
[----:B------:R-:W-:-:S07]  /*0bc0*/  SHF.R.U32.HI R4, RZ, 0x5, R4 ;  /* 0x00000005ff047819 */ /* 0x000fce0000011604 */
.L_x_17:
[----:B------:R-:W-:-:S04]  /*0bd0*/  IADD3 R16, P0, R5, UR6, RZ ;  /* 0x0000000605107c10 */ /* 0x000fc8000ff1e0ff */
[----:B------:R-:W-:-:S06]  /*0be0*/  IADD3.X R17, R15, UR7, RZ, P0, !PT ;  /* 0x000000070f117c10 */ /* 0x000fcc00087fe4ff */
[----:B------:R-:W2:Y:S01]  /*0bf0*/  LDG.E.CONSTANT R17, desc[UR4][R16.64] ;  /* 0x0000000410117981 */ /* 0x000ea2000c1e9900 */
[----:B------:R-:W-:Y:S01]  /*0c00*/  IADD3 R5, P1, R5, 0x4, RZ ;  /* 0x0000000405057810 */ /* 0x000fe20007f3e0ff */
[----:B------:R-:W-:Y:S01]  /*0c10*/  IMAD.MOV.U32 R6, RZ, RZ, R0 ;  /* 0x000000ffff067224 */ /* 0x000fe200078e0000 */
[----:B------:R-:W-:Y:S02]  /*0c20*/  MOV R7, RZ ;  /* 0x000000ff00077202 */ /* 0x000fe40000000f00 */
[----:B------:R-:W-:Y:S01]  /*0c30*/  ISETP.NE.U32.AND P0, PT, R5, 0x18, PT ;  /* 0x000000180500780c */ /* 0x000fe20003f05070 */
[----:B------:R-:W-:-:S05]  /*0c40*/  IMAD.X R15, RZ, RZ, R15, P1 ;  /* 0x000000ffff0f7224 */ /* 0x000fca00008e060f */
[----:B------:R-:W-:Y:S01]  /*0c50*/  ISETP.NE.AND.EX P0, PT, R15, RZ, PT, P0 ;  /* 0x000000ff0f00720c */ /* 0x000fe20003f05300 */
[----:B--2---:R-:W-:-:S04]  /*0c60*/  IMAD.WIDE.U32 R6, R3, R17, R6 ;  /* 0x0000001103067225 */ /* 0x004fc800078e0006 */
[----:B------:R-:W-:Y:S01]  /*0c70*/  IMAD.MOV.U32 R0, RZ, RZ, R7 ;  /* 0x000000ffff007224 */ /* 0x000fe200078e0007 */
[----:B------:R0:W-:Y:S02]  /*0c80*/  STL [R2], R6 ;  /* 0x0000000602007387 */ /* 0x0001e40000100800 */
[----:B0-----:R-:W-:-:S05]  /*0c90*/  VIADD R2, R2, 0x4 ;  /* 0x0000000402027836 */ /* 0x001fca0000000000 */
[----:B------:R-:W-:Y:S05]  /*0ca0*/  @P0 BRA `(.L_x_17) ;  /* 0xfffffffc00c80947 */ /* 0x000fea000383ffff */
[----:B------:R-:W-:Y:S01]  /*0cb0*/  LOP3.LUT P0, R6, R18, 0x1f, RZ, 0xc0, !PT ;  /* 0x0000001f12067812 */ /* 0x000fe2000780c0ff */
[----:B------:R-:W-:Y:S01]  /*0cc0*/  IMAD R16, R4, -0x4, R1 ;  /* 0xfffffffc04107824 */ /* 0x000fe200078e0201 */
[----:B------:R0:W-:Y:S04]  /*0cd0*/  STL [R1+0x18], R0 ;  /* 0x0000180001007387 */ /* 0x0001e80000100800 */
[----:B------:R-:W2:Y:S04]  /*0ce0*/  LDL R2, [R16+0x18] ;  /* 0x0000180010027983 */ /* 0x000ea80000100800 */
[----:B------:R-:W3:Y:S04]  /*0cf0*/  LDL R3, [R16+0x14] ;  /* 0x0000140010037983 */ /* 0x000ee80000100800 */
[----:B------:R-:W4:Y:S01]  /*0d00*/  @P0 LDL R7, [R16+0x10] ;  /* 0x0000100010070983 */ /* 0x000f220000100800 */
[----:B------:R-:W-:Y:S01]  /*0d10*/  @P0 IADD3 R4, -R6, 0x20, RZ ;  /* 0x0000002006040810 */ /* 0x000fe20007ffe1ff */
[----:B------:R-:W-:Y:S01]  /*0d20*/  UMOV UR6, 0x54442d19 ;  /* 0x54442d1900067882 */ /* 0x000fe20000000000 */
[----:B------:R-:W-:Y:S01]  /*0d30*/  UMOV UR7, 0x3bf921fb ;  /* 0x3bf921fb00077882 */ /* 0x000fe20000000000 */
[----:B--2---:R-:W-:-:S02]  /*0d40*/  @P0 SHF.L.U32 R5, R2, R6, RZ ;  /* 0x0000000602050219 */ /* 0x004fc400000006ff */
[----:B---3--:R-:W-:Y:S02]  /*0d50*/  @P0 SHF.L.U32 R6, R3, R6, RZ ;  /* 0x0000000603060219 */ /* 0x008fe400000006ff */
[-C--:B----4-:R-:W-:Y:S02]  /*0d60*/  @P0 SHF.R.U32.HI R7, RZ, R4.reuse, R7 ;  /* 0x00000004ff070219 */ /* 0x090fe40000011607 */
[----:B------:R-:W-:Y:S02]  /*0d70*/  @P0 SHF.R.U32.HI R4, RZ, R4, R3 ;  /* 0x00000004ff040219 */ /* 0x000fe40000011603 */
[----:B------:R-:W-:-:S03]  /*0d80*/  @P0 IADD3 R3, R6, R7, RZ ;  /* 0x0000000706030210 */ /* 0x000fc60007ffe0ff */
[----:B------:R-:W-:-:S05]  /*0d90*/  @P0 IMAD.IADD R2, R5, 0x1, R4 ;  /* 0x0000000105020824 */ /* 0x000fca00078e0204 */
[C---:B------:R-:W-:Y:S01]  /*0da0*/  SHF.L.W.U32.HI R15, R3.reuse, 0x2, R2 ;  /* 0x00000002030f7819 */ /* 0x040fe20000010e02 */
[----:B------:R-:W-:-:S03]  /*0db0*/  IMAD.SHL.U32 R3, R3, 0x4, RZ ;  /* 0x0000000403037824 */ /* 0x000fc600078e00ff */
[----:B0-----:R-:W-:-:S04]  /*0dc0*/  SHF.R.S32.HI R0, RZ, 0x1f, R15 ;  /* 0x0000001fff007819 */ /* 0x001fc8000001140f */
[C---:B------:R-:W-:Y:S02]  /*0dd0*/  LOP3.LUT R6, R0.reuse, R3, RZ, 0x3c, !PT ;  /* 0x0000000300067212 */ /* 0x040fe400078e3cff */
[----:B------:R-:W-:-:S04]  /*0de0*/  LOP3.LUT R7, R0, R15, RZ, 0x3c, !PT ;  /* 0x0000000f00077212 */ /* 0x000fc800078e3cff */
[----:B------:R-:W0:Y:S02]  /*0df0*/  I2F.F64.S64 R4, R6 ;  /* 0x0000000600047312 */ /* 0x000e240000301c00 */
[----:B0-----:R-:W-:-:S10]  /*0e00*/  DMUL R4, R4, UR6 ;  /* 0x0000000604047c28 */ /* 0x001fd40008000000 */
[----:B------:R-:W0:Y:S01]  /*0e10*/  F2F.F32.F64 R4, R4 ;  /* 0x0000000400047310 */ /* 0x000e220000301000 */
[----:B------:R-:W-:Y:S02]  /*0e20*/  ISETP.GE.AND P0, PT, R15, RZ, PT ;  /* 0x000000ff0f00720c */ /* 0x000fe40003f06270 */
[----:B------:R-:W-:-:S04]  /*0e30*/  SHF.R.U32.HI R2, RZ, 0x1e, R2 ;  /* 0x0000001eff027819 */ /* 0x000fc80000011602 */
[----:B------:R-:W-:Y:S02]  /*0e40*/  LEA.HI R15, R15, R2, RZ, 0x1 ;  /* 0x000000020f0f7211 */ /* 0x000fe400078f08ff */
[----:B0-----:R-:W-:-:S07]  /*0e50*/  FSEL R18, -R4, R4, !P0 ;  /* 0x0000000404127208 */ /* 0x001fce0004000100 */
.L_x_16:
[----:B------:R-:W-:Y:S05]  /*0e60*/  BSYNC B0 ;  /* 0x0000000000007941 */ /* 0x000fea0003800000 */
.L_x_15:
[----:B------:R-:W0:Y:S01]  /*0e70*/  LDC.64 R16, c[0x0][0x210] ;  /* 0x00008400ff107b82 */ /* 0x000e220000000a00 */
[C---:B------:R-:W-:Y:S01]  /*0e80*/  VIADD R3, R13.reuse, 0xfffffffc ;  /* 0xfffffffc0d037836 */ /* 0x040fe20000000000 */
[----:B------:R-:W-:Y:S01]  /*0e90*/  ISETP.GT.AND P0, PT, R13, 0x3, !P2 ;  /* 0x000000030d00780c */ /* 0x000fe20005704270 */
[----:B------:R-:W-:Y:S02]  /*0ea0*/  IMAD.MOV.U32 R20, RZ, RZ, RZ ;  /* 0x000000ffff147224 */ /* 0x000fe400078e00ff */
[--C-:B------:R-:W-:Y:S01]  /*0eb0*/  IMAD.IADD R5, R12, 0x1, R3.reuse ;  /* 0x000000010c057824 */ /* 0x100fe200078e0203 */
[----:B------:R-:W-:Y:S01]  /*0ec0*/  IADD3 R19, R8, R3, RZ ;  /* 0x0000000308137210 */ /* 0x000fe20007ffe0ff */
[--C-:B------:R-:W-:Y:S02]  /*0ed0*/  IMAD.IADD R7, R10, 0x1, R3.reuse ;  /* 0x000000010a077824 */ /* 0x100fe400078e0203 */
[----:B------:R-:W-:Y:S02]  /*0ee0*/  IMAD.MOV.U32 R10, RZ, RZ, RZ ;  /* 0x000000ffff0a7224 */ /* 0x000fe400078e00ff */
[----:B------:R-:W-:-:S02]  /*0ef0*/  IMAD.IADD R13, R14, 0x1, R3 ;  /* 0x000000010e0d7824 */ /* 0x000fc400078e0203 */
[----:B------:R-:W-:Y:S01]  /*0f00*/  IMAD.MOV.U32 R8, RZ, RZ, RZ ;  /* 0x000000ffff087224 */ /* 0x000fe200078e00ff */
[----:B------:R-:W-:Y:S01]  /*0f10*/  MOV R14, RZ ;  /* 0x000000ff000e7202 */ /* 0x000fe20000000f00 */
[----:B0-----:R-:W-:-:S04]  /*0f20*/  IMAD.WIDE R4, R5, 0x4, R16 ;  /* 0x0000000405047825 */ /* 0x001fc800078e0210 */
[--C-:B------:R-:W-:Y:S01]  /*0f30*/  IMAD.WIDE R6, R7, 0x4, R16.reuse ;  /* 0x0000000407067825 */ /* 0x100fe200078e0210 */
[----:B------:R-:W2:Y:S03]  /*0f40*/  @P0 LDG.E.EL R10, desc[UR4][R4.64] ;  /* 0x00000004040a0981 */ /* 0x000ea6000c2e1900 */
[--C-:B------:R-:W-:Y:S01]  /*0f50*/  IMAD.WIDE R2, R13, 0x4, R16.reuse ;  /* 0x000000040d027825 */ /* 0x100fe200078e0210 */
[----:B------:R-:W3:Y:S03]  /*0f60*/  @P0 LDG.E.EL R20, desc[UR4][R6.64] ;  /* 0x0000000406140981 */ /* 0x000ee6000c2e1900 */
[----:B------:R-:W-:Y:S01]  /*0f70*/  IMAD.WIDE R12, R19, 0x4, R16 ;  /* 0x00000004130c7825 */ /* 0x000fe200078e0210 */
[----:B------:R0:W4:Y:S04]  /*0f80*/  @P0 LDG.E.EL R8, desc[UR4][R2.64] ;  /* 0x0000000402080981 */ /* 0x000128000c2e1900 */
[----:B------:R1:W5:Y:S01]  /*0f90*/  @P0 LDG.E.EL R14, desc[UR4][R12.64] ;  /* 0x000000040c0e0981 */ /* 0x000362000c2e1900 */
[----:B------:R-:W-:-:S04]  /*0fa0*/  LOP3.LUT R0, R15, 0x1, RZ, 0xc0, !PT ;  /* 0x000000010f007812 */ /* 0x000fc800078ec0ff */
[----:B------:R-:W-:Y:S01]  /*0fb0*/  ISETP.NE.U32.AND P1, PT, R0, 0x1, PT ;  /* 0x000000010000780c */ /* 0x000fe20003f25070 */
[----:B0-----:R-:W-:Y:S02]  /*0fc0*/  IMAD.MOV.U32 R3, RZ, RZ, 0x3c0885e4 ;  /* 0x3c0885e4ff037424 */ /* 0x001fe400078e00ff */
[----:B-1----:R-:W-:Y:S01]  /*0fd0*/  FMUL.FTZ R13, R18, R18 ;  /* 0x00000012120d7220 */ /* 0x002fe20000410000 */
[----:B------:R-:W-:Y:S02]  /*0fe0*/  IMAD.MOV.U32 R0, RZ, RZ, -0x46b2bead ;  /* 0xb94d4153ff007424 */ /* 0x000fe400078e00ff */
[----:B------:R-:W-:-:S07]  /*0ff0*/  VIADD R15, R15, 0x1 ;  /* 0x000000010f0f7836 */ /* 0x000fce0000000000 */
[----:B------:R-:W-:Y:S01]  /*1000*/  @P1 IMAD.MOV.U32 R2, RZ, RZ, 0x37cbac00 ;  /* 0x37cbac00ff021424 */ /* 0x000fe200078e00ff */
[----:B------:R-:W-:-:S03]  /*1010*/  @P1 MOV R3, 0x3d2aaabb ;  /* 0x3d2aaabb00031802 */ /* 0x000fc60000000f00 */
[----:B------:R-:W-:Y:S01]  /*1020*/  @P1 FFMA.FTZ R0, R13, R2, -0.0013887860113754868507 ;  /* 0xbab607ed0d001423 */ /* 0x000fe20000010002 */
[----:B------:R-:W-:Y:S01]  /*1030*/  IMAD.MOV.U32 R2, RZ, RZ, -0x41d55558 ;  /* 0xbe2aaaa8ff027424 */ /* 0x000fe200078e00ff */
[----:B------:R-:W-:Y:S01]  /*1040*/  LOP3.LUT P4, RZ, R15, 0x2, RZ, 0xc0, !PT ;  /* 0x000000020fff7812 */ /* 0x000fe2000788c0ff */
[----:B------:R-:W-:Y:S02]  /*1050*/  @P1 IMAD.MOV.U32 R2, RZ, RZ, -0x41000001 ;  /* 0xbeffffffff021424 */ /* 0x000fe400078e00ff */
[----:B------:R-:W-:Y:S01]  /*1060*/  FFMA.FTZ R3, R13, R0, R3 ;  /* 0x000000000d037223 */ /* 0x000fe20000010003 */
[----:B------:R-:W-:-:S03]  /*1070*/  FSEL R0, R18, 1, !P1 ;  /* 0x3f80000012007808 */ /* 0x000fc60004800000 */
[C---:B------:R-:W-:Y:S02]  /*1080*/  FFMA.FTZ R3, R13.reuse, R3, R2 ;  /* 0x000000030d037223 */ /* 0x040fe40000010002 */
[----:B------:R-:W-:Y:S01]  /*1090*/  FFMA.FTZ R13, R13, R0, RZ ;  /* 0x000000000d0d7223 */ /* 0x000fe200000100ff */
[----:B------:R-:W-:Y:S03]  /*10a0*/  BSSY B0, `(.L_x_18) ;  /* 0x000004c000007945 */ /* 0x000fe60003800000 */
[----:B------:R-:W-:-:S04]  /*10b0*/  FFMA.FTZ R0, R13, R3, R0 ;  /* 0x000000030d007223 */ /* 0x000fc80000010000 */
[----:B------:R-:W-:Y:S01]  /*10c0*/  @P4 FFMA.FTZ R0, R0, -1, RZ ;  /* 0xbf80000000004823 */ /* 0x000fe200000100ff */
[----:B--2---:R-:W-:Y:S02]  /*10d0*/  SEL R10, R10, RZ, P0 ;  /* 0x000000ff0a0a7207 */ /* 0x004fe40000000000 */
[----:B---3--:R-:W-:-:S03]  /*10e0*/  SEL R20, R20, RZ, P0 ;  /* 0x000000ff14147207 */ /* 0x008fc60000000000 */
[----:B------:R-:W-:Y:S01]  /*10f0*/  FADD R5, RZ, -R10 ;  /* 0x8000000aff057221 */ /* 0x000fe20000000000 */
[----:B----4-:R-:W-:Y:S01]  /*1100*/  SEL R8, R8, RZ, P0 ;  /* 0x000000ff08087207 */ /* 0x010fe20000000000 */
[----:B------:R-:W-:Y:S01]  /*1110*/  FADD R20, RZ, -R20 ;  /* 0x80000014ff147221 */ /* 0x000fe20000000000 */
[----:B-----5:R-:W-:-:S03]  /*1120*/  SEL R17, R14, RZ, P0 ;  /* 0x000000ff0e117207 */ /* 0x020fc60000000000 */
[----:B------:R-:W-:Y:S02]  /*1130*/  FADD R5, R8, R5 ;  /* 0x0000000508057221 */ /* 0x000fe40000000000 */
[----:B------:R-:W-:Y:S02]  /*1140*/  FADD R6, R17, R20 ;  /* 0x0000001411067221 */ /* 0x000fe40000000000 */
[----:B------:R-:W-:Y:S02]  /*1150*/  FADD.FTZ R7, |R5|, -RZ ;  /* 0x800000ff05077221 */ /* 0x000fe40000010200 */
        /* <DEDUP_REMOVED lines=30> */
.L_x_21:
[----:B------:R-:W-:Y:S05]  /*1340*/  BSYNC B1 ;  /* 0x0000000000017941 */ /* 0x000fea0003800000 */
.L_x_20:
        /* <DEDUP_REMOVED lines=19> */
.L_x_23:
[----:B------:R-:W0:Y:S02]  /*1480*/  MUFU.RCP R3, R14 ;  /* 0x0000000e00037308 */ /* 0x000e240000001000 */
[----:B0-----:R-:W-:-:S04]  /*1490*/  FFMA R4, R14, R3, -1 ;  /* 0xbf8000000e047423 */ /* 0x001fc80000000003 */
[----:B------:R-:W-:-:S04]  /*14a0*/  FADD.FTZ R4, -R4, -RZ ;  /* 0x800000ff04047221 */ /* 0x000fc80000010100 */
[----:B------:R-:W-:-:S07]  /*14b0*/  FFMA R3, R3, R4, R3 ;  /* 0x0000000403037223 */ /* 0x000fce0000000003 */
.L_x_24:
[----:B------:R-:W-:Y:S05]  /*14c0*/  BSYNC B1 ;  /* 0x0000000000017941 */ /* 0x000fea0003800000 */
.L_x_22:
[----:B------:R-:W-:Y:S01]  /*14d0*/  FSETP.GT.FTZ.AND P0, PT, |R5|, |R6|, PT ;  /* 0x400000060500720b */ /* 0x000fe20003f14200 */
[----:B------:R-:W-:Y:S01]  /*14e0*/  FADD R13, R8, R7 ;  /* 0x00000007080d7221 */ /* 0x000fe20000000000 */
[----:B------:R-:W-:Y:S01]  /*14f0*/  ISETP.GE.AND P4, PT, R6, RZ, PT ;  /* 0x000000ff0600720c */ /* 0x000fe20003f86270 */
[----:B------:R-:W-:Y:S01]  /*1500*/  FFMA.FTZ R3, R21, R3, R10 ;  /* 0x0000000315037223 */ /* 0x000fe2000001000a */
[----:B0-----:R-:W-:Y:S02]  /*1510*/  LOP3.LUT R4, R5, 0x80000000, RZ, 0xc0, !PT ;  /* 0x8000000005047812 */ /* 0x001fe400078ec0ff */
[----:B------:R-:W-:-:S07]  /*1520*/  FSETP.NAN.AND P1, PT, R13, R13, PT ;  /* 0x0000000d0d00720b */ /* 0x000fce0003f28000 */
[----:B------:R-:W-:-:S04]  /*1530*/  @P0 FADD R3, -R3, 1.5707963705062866211 ;  /* 0x3fc90fdb03030421 */ /* 0x000fc80000000100 */
[----:B------:R-:W-:-:S05]  /*1540*/  @!P4 FADD R3, -R3, 3.1415927410125732422 ;  /* 0x40490fdb0303c421 */ /* 0x000fca0000000100 */
[----:B------:R-:W-:-:S07]  /*1550*/  @!P1 LOP3.LUT R13, R4, R3, RZ, 0xfc, !PT ;  /* 0x00000003040d9212 */ /* 0x000fce00078efcff */
.L_x_19:
[----:B------:R-:W-:Y:S05]  /*1560*/  BSYNC B0 ;  /* 0x0000000000007941 */ /* 0x000fea0003800000 */
.L_x_18:
        /* <DEDUP_REMOVED lines=26> */
.L_x_29:
[----:B------:R-:W-:Y:S05]  /*1710*/  BSYNC B1 ;  /* 0x0000000000017941 */ /* 0x000fea0003800000 */
.L_x_28:
[----:B------:R-:W-:Y:S01]  /*1720*/  FFMA.FTZ R10, R3, -1.5707962512969970703, R10 ;  /* 0xbfc90fda030a7823 */ /* 0x000fe2000001000a */
[----:B------:R-:W-:Y:S06]  /*1730*/  BRA `(.L_x_26) ;  /* 0x0000000000647947 */ /* 0x000fec0003800000 */
.L_x_27:
        /* <DEDUP_REMOVED lines=9> */
.L_x_32:
        /* <DEDUP_REMOVED lines=13> */
.L_x_31:
[----:B------:R-:W-:Y:S05]  /*18a0*/  BSYNC B1 ;  /* 0x0000000000017941 */ /* 0x000fea0003800000 */
.L_x_30:
[----:B------:R-:W-:-:S04]  /*18b0*/  FMUL R3, R3, 1.1920928955078125e-07 ;  /* 0x3400000003037820 */ /* 0x000fc80000400000 */
[----:B------:R-:W-:-:S07]  /*18c0*/  FMUL R10, R10, R3 ;  /* 0x000000030a0a7220 */ /* 0x000fce0000400000 */
.L_x_26:
[----:B------:R-:W-:Y:S05]  /*18d0*/  BSYNC B0 ;  /* 0x0000000000007941 */ /* 0x000fea0003800000 */
.L_x_25:
[----:B------:R-:W-:Y:S01]  /*18e0*/  FSETP.NAN.FTZ.AND P0, PT, |R10|, |R10|, PT ;  /* 0x4000000a0a00720b */ /* 0x000fe20003f18200 */
[----:B------:R-:W-:-:S12]  /*18f0*/  BSSY B0, `(.L_x_33) ;  /* 0x0000048000007945 */ /* 0x000fd80003800000 */
[----:B------:R-:W-:-:S05]  /*1900*/  @!P0 LOP3.LUT R10, R10, 0x80000000, R13, 0xf8, !PT ;  /* 0x800000000a0a8812 */ /* 0x000fca00078ef80d */
[C---:B------:R-:W-:Y:S01]  /*1910*/  FADD R17, |R10|.reuse, -1.5707962512969970703 ;  /* 0xbfc90fda0a117421 */ /* 0x040fe20000000200 */
[----:B------:R-:W-:-:S03]  /*1920*/  FADD R12, |R10|, -RZ ;  /* 0x800000ff0a0c7221 */ /* 0x000fc60000000200 */
[C---:B------:R-:W-:Y:S01]  /*1930*/  FMUL R3, R17.reuse, 0.63661974668502807617 ;  /* 0x3f22f98311037820 */ /* 0x040fe20000400000 */
[----:B------:R-:W-:-:S05]  /*1940*/  FADD.FTZ R7, |R17|, -RZ ;  /* 0x800000ff11077221 */ /* 0x000fca0000010200 */
[----:B------:R-:W0:Y:S01]  /*1950*/  F2I.FTZ.NTZ R3, R3 ;  /* 0x0000000300037305 */ /* 0x000e220000213100 */
[----:B------:R-:W-:Y:S02]  /*1960*/  FSETP.GE.AND P0, PT, R7, 105615, PT ;  /* 0x47ce47800700780b */ /* 0x000fe40003f06000 */
[----:B0-----:R-:W-:-:S05]  /*1970*/  I2FP.F32.S32 R4, R3 ;  /* 0x0000000300047245 */ /* 0x001fca0000201400 */
[----:B------:R-:W-:-:S04]  /*1980*/  FFMA.FTZ R5, R4, -1.5707962512969970703, R17 ;  /* 0xbfc90fda04057823 */ /* 0x000fc80000010011 */
[----:B------:R-:W-:-:S04]  /*1990*/  FFMA.FTZ R5, R4, -7.5497894158615963534e-08, R5 ;  /* 0xb3a2216804057823 */ /* 0x000fc80000010005 */
[----:B------:R-:W-:Y:S01]  /*19a0*/  FFMA.FTZ R6, R4, -5.3903029534742383927e-15, R5 ;  /* 0xa7c234c504067823 */ /* 0x000fe20000010005 */
[----:B------:R-:W-:Y:S06]  /*19b0*/  @!P0 BRA `(.L_x_34) ;  /* 0x0000000000ec8947 */ /* 0x000fec0003800000 */
[----:B------:R-:W-:-:S13]  /*19c0*/  FSETP.NEU.AND P0, PT, R7, +INF , PT ;  /* 0x7f8000000700780b */ /* 0x000fda0003f0d000 */
[----:B------:R-:W-:Y:S01]  /*19d0*/  @!P0 FMUL.FTZ R6, RZ, R17 ;  /* 0x00000011ff068220 */ /* 0x000fe20000410000 */
[----:B------:R-:W-:Y:S01]  /*19e0*/  @!P0 IMAD.MOV.U32 R3, RZ, RZ, RZ ;  /* 0x000000ffff038224 */ /* 0x000fe200078e00ff */
[----:B------:R-:W-:Y:S06]  /*19f0*/  @!P0 BRA `(.L_x_34) ;  /* 0x0000000000dc8947 */ /* 0x000fec0003800000 */
[----:B------:R-:W-:Y:S01]  /*1a00*/  SHF.R.U32.HI R16, RZ, 0x17, R17 ;  /* 0x00000017ff107819 */ /* 0x000fe20000011611 */
[----:B------:R-:W-:Y:S01]  /*1a10*/  IMAD.SHL.U32 R5, R17, 0x100, RZ ;  /* 0x0000010011057824 */ /* 0x000fe200078e00ff */
[----:B------:R-:W-:Y:S01]  /*1a20*/  MOV R8, RZ ;  /* 0x000000ff00087202 */ /* 0x000fe20000000f00 */
[----:B------:R-:W-:Y:S01]  /*1a30*/  IMAD.MOV.U32 R13, RZ, RZ, RZ ;  /* 0x000000ffff0d7224 */ /* 0x000fe200078e00ff */
[----:B------:R-:W-:Y:S01]  /*1a40*/  LOP3.LUT R3, R16, 0xe0, RZ, 0xc0, !PT ;  /* 0x000000e010037812 */ /* 0x000fe200078ec0ff */
[----:B------:R-:W-:Y:S01]  /*1a50*/  ULDC.64 UR6, c[0x4][0x8] ;  /* 0x0100020000067ab9 */ /* 0x000fe20000000a00 */
[----:B------:R-:W-:-:S03]  /*1a60*/  LOP3.LUT R5, R5, 0x80000000, RZ, 0xfc, !PT ;  /* 0x8000000005057812 */ /* 0x000fc600078efcff */
[----:B------:R-:W-:Y:S02]  /*1a70*/  VIADD R4, R3, 0xffffff80 ;  /* 0xffffff8003047836 */ /* 0x000fe40000000000 */
[----:B------:R-:W-:-:S03]  /*1a80*/  IMAD.MOV.U32 R3, RZ, RZ, R1 ;  /* 0x000000ffff037224 */ /* 0x000fc600078e0001 */
[----:B------:R-:W-:-:S07]  /*1a90*/  SHF.R.U32.HI R4, RZ, 0x5, R4 ;  /* 0x00000005ff047819 */ /* 0x000fce0000011604 */
.L_x_35:
[----:B------:R-:W-:-:S04]  /*1aa0*/  IADD3 R14, P0, R8, UR6, RZ ;  /* 0x00000006080e7c10 */ /* 0x000fc8000ff1e0ff */
[----:B------:R-:W-:-:S06]  /*1ab0*/  IADD3.X R15, R13, UR7, RZ, P0, !PT ;  /* 0x000000070d0f7c10 */ /* 0x000fcc00087fe4ff */
[----:B------:R-:W2:Y:S01]  /*1ac0*/  LDG.E.CONSTANT R15, desc[UR4][R14.64] ;  /* 0x000000040e0f7981 */ /* 0x000ea2000c1e9900 */
[----:B------:R-:W-:Y:S01]  /*1ad0*/  IADD3 R8, P1, R8, 0x4, RZ ;  /* 0x0000000408087810 */ /* 0x000fe20007f3e0ff */
[----:B------:R-:W-:Y:S01]  /*1ae0*/  HFMA2.MMA R7, -RZ, RZ, 0, 0 ;  /* 0x00000000ff077435 */ /* 0x000fe200000001ff */
[----:B------:R-:W-:Y:S02]  /*1af0*/  IMAD.MOV.U32 R6, RZ, RZ, R2 ;  /* 0x000000ffff067224 */ /* 0x000fe400078e0002 */
        /* <DEDUP_REMOVED lines=23> */
[C---:B0-----:R-:W-:Y:S01]  /*1c70*/  SHF.L.W.U32.HI R2, R4.reuse, 0x2, R3 ;  /* 0x0000000204027819 */ /* 0x041fe20000010e03 */
[----:B------:R-:W-:-:S03]  /*1c80*/  IMAD.SHL.U32 R4, R4, 0x4, RZ ;  /* 0x0000000404047824 */ /* 0x000fc600078e00ff */
[----:B------:R-:W-:-:S04]  /*1c90*/  SHF.R.S32.HI R5, RZ, 0x1f, R2 ;  /* 0x0000001fff057819 */ /* 0x000fc80000011402 */
[C---:B------:R-:W-:Y:S02]  /*1ca0*/  LOP3.LUT R6, R5.reuse, R4, RZ, 0x3c, !PT ;  /* 0x0000000405067212 */ /* 0x040fe400078e3cff */
[----:B------:R-:W-:-:S04]  /*1cb0*/  LOP3.LUT R7, R5, R2, RZ, 0x3c, !PT ;  /* 0x0000000205077212 */ /* 0x000fc800078e3cff */
[----:B------:R-:W0:Y:S01]  /*1cc0*/  I2F.F64.S64 R4, R6 ;  /* 0x0000000600047312 */ /* 0x000e220000301c00 */
[----:B------:R-:W-:Y:S02]  /*1cd0*/  ISETP.GE.AND P0, PT, R17, RZ, PT ;  /* 0x000000ff1100720c */ /* 0x000fe40003f06270 */
[----:B------:R-:W-:Y:S01]  /*1ce0*/  SHF.R.U32.HI R3, RZ, 0x1e, R3 ;  /* 0x0000001eff037819 */ /* 0x000fe20000011603 */
[----:B0-----:R-:W-:-:S03]  /*1cf0*/  DMUL R4, R4, UR6 ;  /* 0x0000000604047c28 */ /* 0x001fc60008000000 */
[C---:B------:R-:W-:Y:S02]  /*1d00*/  LEA.HI R3, R2.reuse, R3, RZ, 0x1 ;  /* 0x0000000302037211 */ /* 0x040fe400078f08ff */
[----:B------:R-:W-:-:S05]  /*1d10*/  LOP3.LUT R8, R2, R17, RZ, 0x3c, !PT ;  /* 0x0000001102087212 */ /* 0x000fca00078e3cff */
[----:B------:R-:W0:Y:S01]  /*1d20*/  F2F.F32.F64 R4, R4 ;  /* 0x0000000400047310 */ /* 0x000e220000301000 */
[----:B------:R-:W-:Y:S01]  /*1d30*/  ISETP.GE.AND P1, PT, R8, RZ, PT ;  /* 0x000000ff0800720c */ /* 0x000fe20003f26270 */
[----:B------:R-:W-:-:S04]  /*1d40*/  IMAD.MOV R2, RZ, RZ, -R3 ;  /* 0x000000ffff027224 */ /* 0x000fc800078e0a03 */
[----:B------:R-:W-:Y:S01]  /*1d50*/  @!P0 IMAD.MOV.U32 R3, RZ, RZ, R2 ;  /* 0x000000ffff038224 */ /* 0x000fe200078e0002 */
[----:B0-----:R-:W-:-:S07]  /*1d60*/  FSEL R6, -R4, R4, !P1 ;  /* 0x0000000404067208 */ /* 0x001fce0004800100 */
.L_x_34:
[----:B------:R-:W-:Y:S05]  /*1d70*/  BSYNC B0 ;  /* 0x0000000000007941 */ /* 0x000fea0003800000 */
.L_x_33:
[----:B------:R-:W-:Y:S01]  /*1d80*/  LOP3.LUT R2, R3, 0x1, RZ, 0xc0, !PT ;  /* 0x0000000103027812 */ /* 0x000fe200078ec0ff */
[----:B------:R-:W-:Y:S01]  /*1d90*/  FADD R13, |R9|, 1.5707962512969970703 ;  /* 0x3fc90fda090d7421 */ /* 0x000fe20000000200 */
[----:B------:R-:W-:Y:S01]  /*1da0*/  FMUL.FTZ R9, R6, R6 ;  /* 0x0000000606097220 */ /* 0x000fe20000410000 */
[----:B------:R-:W-:Y:S01]  /*1db0*/  VIADD R3, R3, 0x1 ;  /* 0x0000000103037836 */ /* 0x000fe20000000000 */
[----:B------:R-:W-:Y:S01]  /*1dc0*/  ISETP.NE.U32.AND P0, PT, R2, 0x1, PT ;  /* 0x000000010200780c */ /* 0x000fe20003f05070 */
[----:B------:R-:W-:Y:S01]  /*1dd0*/  FMUL R7, R13, 0.63661974668502807617 ;  /* 0x3f22f9830d077820 */ /* 0x000fe20000400000 */
[----:B------:R-:W-:Y:S01]  /*1de0*/  IMAD.MOV.U32 R2, RZ, RZ, -0x46b2bead ;  /* 0xb94d4153ff027424 */ /* 0x000fe200078e00ff */
[----:B------:R-:W-:Y:S01]  /*1df0*/  MOV R5, 0x3c0885e4 ;  /* 0x3c0885e400057802 */ /* 0x000fe20000000f00 */
[----:B------:R-:W-:Y:S01]  /*1e00*/  BSSY B0, `(.L_x_36) ;  /* 0x0000051000007945 */ /* 0x000fe20003800000 */
[----:B------:R0:W1:Y:S01]  /*1e10*/  F2I.FTZ.NTZ R14, R7 ;  /* 0x00000007000e7305 */ /* 0x0000620000213100 */
[----:B------:R-:W-:-:S02]  /*1e20*/  LOP3.LUT P1, RZ, R3, 0x2, RZ, 0xc0, !PT ;  /* 0x0000000203ff7812 */ /* 0x000fc4000782c0ff */
[----:B------:R-:W-:-:S05]  /*1e30*/  FSEL R3, R6, 1, !P0 ;  /* 0x3f80000006037808 */ /* 0x000fca0004000000 */
[----:B------:R-:W-:Y:S02]  /*1e40*/  @P0 IMAD.MOV.U32 R4, RZ, RZ, 0x37cbac00 ;  /* 0x37cbac00ff040424 */ /* 0x000fe400078e00ff */
[----:B0-----:R-:W-:Y:S01]  /*1e50*/  FADD.FTZ R7, R13, -RZ ;  /* 0x800000ff0d077221 */ /* 0x001fe20000010000 */
[----:B------:R-:W-:Y:S02]  /*1e60*/  @P0 IMAD.MOV.U32 R5, RZ, RZ, 0x3d2aaabb ;  /* 0x3d2aaabbff050424 */ /* 0x000fe400078e00ff */
[C---:B------:R-:W-:Y:S01]  /*1e70*/  FFMA.FTZ R6, R9.reuse, R3, RZ ;  /* 0x0000000309067223 */ /* 0x040fe200000100ff */
[----:B------:R-:W-:Y:S01]  /*1e80*/  @P0 FFMA.FTZ R2, R9, R4, -0.0013887860113754868507 ;  /* 0xbab607ed09020423 */ /* 0x000fe20000010004 */
[----:B------:R-:W-:Y:S01]  /*1e90*/  IMAD.MOV.U32 R4, RZ, RZ, -0x41d55558 ;  /* 0xbe2aaaa8ff047424 */ /* 0x000fe200078e00ff */
[----:B------:R-:W-:Y:S02]  /*1ea0*/  @P0 MOV R4, 0xbeffffff ;  /* 0xbeffffff00040802 */ /* 0x000fe40000000f00 */
[----:B------:R-:W-:Y:S01]  /*1eb0*/  FSETP.GE.AND P0, PT, R7, 105615, PT ;  /* 0x47ce47800700780b */ /* 0x000fe20003f06000 */
[----:B------:R-:W-:Y:S01]  /*1ec0*/  FFMA.FTZ R5, R9, R2, R5 ;  /* 0x0000000209057223 */ /* 0x000fe20000010005 */
[----:B-1----:R-:W-:-:S03]  /*1ed0*/  I2FP.F32.S32 R2, R14 ;  /* 0x0000000e00027245 */ /* 0x002fc60000201400 */
[----:B------:R-:W-:Y:S02]  /*1ee0*/  FFMA.FTZ R4, R9, R5, R4 ;  /* 0x0000000509047223 */ /* 0x000fe40000010004 */
[----:B------:R-:W-:Y:S02]  /*1ef0*/  FFMA.FTZ R5, R2, -1.5707962512969970703, R13 ;  /* 0xbfc90fda02057823 */ /* 0x000fe4000001000d */
[----:B------:R-:W-:Y:S02]  /*1f00*/  FFMA.FTZ R3, R6, R4, R3 ;  /* 0x0000000406037223 */ /* 0x000fe40000010003 */
[C---:B------:R-:W-:Y:S02]  /*1f10*/  FFMA.FTZ R5, R2.reuse, -7.5497894158615963534e-08, R5 ;  /* 0xb3a2216802057823 */ /* 0x040fe40000010005 */
[----:B------:R-:W-:Y:S02]  /*1f20*/  @P1 FFMA.FTZ R3, R3, -1, RZ ;  /* 0xbf80000003031823 */ /* 0x000fe400000100ff */
        /* <DEDUP_REMOVED lines=8> */
[----:B------:R-:W-:Y:S01]  /*1fb0*/  ULDC.64 UR6, c[0x4][0x8] ;  /* 0x0100020000067ab9 */ /* 0x000fe20000000a00 */
[----:B------:R-:W-:Y:S01]  /*1fc0*/  IMAD.MOV.U32 R2, RZ, RZ, RZ ;  /* 0x000000ffff027224 */ /* 0x000fe200078e00ff */
[----:B------:R-:W-:Y:S01]  /*1fd0*/  LOP3.LUT R4, R17, 0xe0, RZ, 0xc0, !PT ;  /* 0x000000e011047812 */ /* 0x000fe200078ec0ff */
[----:B------:R-:W-:Y:S01]  /*1fe0*/  IMAD.MOV.U32 R7, RZ, RZ, RZ ;  /* 0x000000ffff077224 */ /* 0x000fe200078e00ff */
[----:B------:R-:W-:Y:S01]  /*1ff0*/  LOP3.LUT R5, R5, 0x80000000, RZ, 0xfc, !PT ;  /* 0x8000000005057812 */ /* 0x000fe200078efcff */
[----:B------:R-:W-:Y:S01]  /*2000*/  IMAD.MOV.U32 R16, RZ, RZ, RZ ;  /* 0x000000ffff107224 */ /* 0x000fe200078e00ff */
[----:B------:R-:W-:Y:S01]  /*2010*/  IADD3 R6, R4, -0x80, RZ ;  /* 0xffffff8004067810 */ /* 0x000fe20007ffe0ff */
[----:B------:R-:W-:-:S03]  /*2020*/  IMAD.MOV.U32 R4, RZ, RZ, R1 ;  /* 0x000000ffff047224 */ /* 0x000fc600078e0001 */
[----:B------:R-:W-:-:S07]  /*2030*/  SHF.R.U32.HI R6, RZ, 0x5, R6 ;  /* 0x00000005ff067819 */ /* 0x000fce0000011606 */
.L_x_38:
[----:B------:R-:W-:-:S04]  /*2040*/  IADD3 R14, P0, R7, UR6, RZ ;  /* 0x00000006070e7c10 */ /* 0x000fc8000ff1e0ff */
[----:B------:R-:W-:-:S06]  /*2050*/  IADD3.X R15, R16, UR7, RZ, P0, !PT ;  /* 0x00000007100f7c10 */ /* 0x000fcc00087fe4ff */
[----:B------:R-:W2:Y:S01]  /*2060*/  LDG.E.CONSTANT R15, desc[UR4][R14.64] ;  /* 0x000000040e0f7981 */ /* 0x000ea2000c1e9900 */
[----:B------:R-:W-:Y:S01]  /*2070*/  IADD3 R7, P1, R7, 0x4, RZ ;  /* 0x0000000407077810 */ /* 0x000fe20007f3e0ff */
[----:B------:R-:W-:Y:S02]  /*2080*/  IMAD.MOV.U32 R8, RZ, RZ, R2 ;  /* 0x000000ffff087224 */ /* 0x000fe400078e0002 */
[----:B------:R-:W-:Y:S01]  /*2090*/  IMAD.MOV.U32 R9, RZ, RZ, RZ ;  /* 0x000000ffff097224 */ /* 0x000fe200078e00ff */
[----:B------:R-:W-:Y:S02]  /*20a0*/  ISETP.NE.U32.AND P0, PT, R7, 0x18, PT ;  /* 0x000000180700780c */ /* 0x000fe40003f05070 */
[----:B------:R-:W-:-:S04]  /*20b0*/  IADD3.X R16, RZ, R16, RZ, P1, !PT ;  /* 0x00000010ff107210 */ /* 0x000fc80000ffe4ff */
        /* <DEDUP_REMOVED lines=18> */
[----:B------:R-:W-:-:S03]  /*21e0*/  @P0 SHF.R.U32.HI R6, RZ, R6, R5 ;  /* 0x00000006ff060219 */ /* 0x000fc60000011605 */
[----:B------:R-:W-:Y:S02]  /*21f0*/  @P0 IMAD.IADD R5, R8, 0x1, R9 ;  /* 0x0000000108050824 */ /* 0x000fe400078e0209 */
[----:B------:R-:W-:-:S05]  /*2200*/  @P0 IMAD.IADD R4, R7, 0x1, R6 ;  /* 0x0000000107040824 */ /* 0x000fca00078e0206 */
[C---:B------:R-:W-:Y:S02]  /*2210*/  SHF.L.W.U32.HI R14, R5.reuse, 0x2, R4 ;  /* 0x00000002050e7819 */ /* 0x040fe40000010e04 */
[----:B------:R-:W-:Y:S02]  /*2220*/  SHF.L.U32 R5, R5, 0x2, RZ ;  /* 0x0000000205057819 */ /* 0x000fe400000006ff */
[----:B0-----:R-:W-:-:S04]  /*2230*/  SHF.R.S32.HI R2, RZ, 0x1f, R14 ;  /* 0x0000001fff027819 */ /* 0x001fc8000001140e */
[C---:B------:R-:W-:Y:S02]  /*2240*/  LOP3.LUT R8, R2.reuse, R5, RZ, 0x3c, !PT ;  /* 0x0000000502087212 */ /* 0x040fe400078e3cff */
[----:B------:R-:W-:-:S04]  /*2250*/  LOP3.LUT R9, R2, R14, RZ, 0x3c, !PT ;  /* 0x0000000e02097212 */ /* 0x000fc800078e3cff */
[----:B------:R-:W0:Y:S01]  /*2260*/  I2F.F64.S64 R6, R8 ;  /* 0x0000000800067312 */ /* 0x000e220000301c00 */
[----:B------:R-:W-:Y:S02]  /*2270*/  ISETP.GE.AND P0, PT, R13, RZ, PT ;  /* 0x000000ff0d00720c */ /* 0x000fe40003f06270 */
[----:B------:R-:W-:Y:S01]  /*2280*/  SHF.R.U32.HI R4, RZ, 0x1e, R4 ;  /* 0x0000001eff047819 */ /* 0x000fe20000011604 */
[----:B0-----:R-:W-:Y:S01]  /*2290*/  DMUL R6, R6, UR6 ;  /* 0x0000000606067c28 */ /* 0x001fe20008000000 */
[C---:B------:R-:W-:Y:S02]  /*22a0*/  LOP3.LUT R13, R14.reuse, R13, RZ, 0x3c, !PT ;  /* 0x0000000d0e0d7212 */ /* 0x040fe400078e3cff */
[----:B------:R-:W-:-:S07]  /*22b0*/  LEA.HI R14, R14, R4, RZ, 0x1 ;  /* 0x000000040e0e7211 */ /* 0x000fce00078f08ff */
[----:B------:R-:W0:Y:S01]  /*22c0*/  F2F.F32.F64 R6, R6 ;  /* 0x0000000600067310 */ /* 0x000e220000301000 */
[----:B------:R-:W-:Y:S01]  /*22d0*/  IMAD.MOV R2, RZ, RZ, -R14 ;  /* 0x000000ffff027224 */ /* 0x000fe200078e0a0e */
[----:B------:R-:W-:-:S03]  /*22e0*/  ISETP.GE.AND P1, PT, R13, RZ, PT ;  /* 0x000000ff0d00720c */ /* 0x000fc60003f26270 */
[----:B------:R-:W-:Y:S01]  /*22f0*/  @!P0 IMAD.MOV.U32 R14, RZ, RZ, R2 ;  /* 0x000000ffff0e8224 */ /* 0x000fe200078e0002 */
[----:B0-----:R-:W-:-:S09]  /*2300*/  FSEL R2, -R6, R6, !P1 ;  /* 0x0000000606027208 */ /* 0x001fd20004800100 */
.L_x_37:
[----:B------:R-:W-:Y:S05]  /*2310*/  BSYNC B0 ;  /* 0x0000000000007941 */ /* 0x000fea0003800000 */
.L_x_36:
[----:B------:R-:W-:Y:S01]  /*2320*/  LOP3.LUT R4, R14, 0x1, RZ, 0xc0, !PT ;  /* 0x000000010e047812 */ /* 0x000fe200078ec0ff */
[----:B------:R-:W-:Y:S01]  /*2330*/  FMUL R7, |R10|, 0.63661974668502807617 ;  /* 0x3f22f9830a077820 */ /* 0x000fe20000400200 */
[----:B------:R-:W-:Y:S01]  /*2340*/  FMUL.FTZ R9, R2, R2 ;  /* 0x0000000202097220 */ /* 0x000fe20000410000 */
[----:B------:R-:W-:Y:S01]  /*2350*/  FADD.FTZ R8, |R10|, -RZ ;  /* 0x800000ff0a087221 */ /* 0x000fe20000010200 */
[----:B------:R-:W-:Y:S01]  /*2360*/  ISETP.NE.U32.AND P0, PT, R4, 0x1, PT ;  /* 0x000000010400780c */ /* 0x000fe20003f05070 */
[----:B------:R-:W0:Y:S01]  /*2370*/  F2I.FTZ.NTZ R13, R7 ;  /* 0x00000007000d7305 */ /* 0x000e220000213100 */
[----:B------:R-:W-:Y:S01]  /*2380*/  IMAD.MOV.U32 R4, RZ, RZ, -0x46b2bead ;  /* 0xb94d4153ff047424 */ /* 0x000fe200078e00ff */
[----:B------:R-:W-:Y:S01]  /*2390*/  BSSY B0, `(.L_x_39) ;  /* 0x000004c000007945 */ /* 0x000fe20003800000 */
[----:B------:R-:W-:Y:S01]  /*23a0*/  IMAD.MOV.U32 R5, RZ, RZ, 0x3c0885e4 ;  /* 0x3c0885e4ff057424 */ /* 0x000fe200078e00ff */
[----:B------:R-:W-:Y:S01]  /*23b0*/  FSEL R2, R2, 1, !P0 ;  /* 0x3f80000002027808 */ /* 0x000fe20004000000 */
[----:B------:R-:W-:-:S05]  /*23c0*/  VIADD R14, R14, 0x1 ;  /* 0x000000010e0e7836 */ /* 0x000fca0000000000 */
[----:B------:R-:W-:Y:S02]  /*23d0*/  LOP3.LUT P1, RZ, R14, 0x2, RZ, 0xc0, !PT ;  /* 0x000000020eff7812 */ /* 0x000fe4000782c0ff */
[----:B------:R-:W-:Y:S01]  /*23e0*/  @P0 MOV R6, 0x37cbac00 ;  /* 0x37cbac0000060802 */ /* 0x000fe20000000f00 */
[----:B------:R-:W-:Y:S01]  /*23f0*/  @P0 IMAD.MOV.U32 R5, RZ, RZ, 0x3d2aaabb ;  /* 0x3d2aaabbff050424 */ /* 0x000fe200078e00ff */
[----:B0-----:R-:W-:-:S03]  /*2400*/  I2FP.F32.S32 R7, R13 ;  /* 0x0000000d00077245 */ /* 0x001fc60000201400 */
[C---:B------:R-:W-:Y:S01]  /*2410*/  @P0 FFMA.FTZ R4, R9.reuse, R6, -0.0013887860113754868507 ;  /* 0xbab607ed09040423 */ /* 0x040fe20000010006 */
[----:B------:R-:W-:Y:S02]  /*2420*/  IMAD.MOV.U32 R6, RZ, RZ, -0x41d55558 ;  /* 0xbe2aaaa8ff067424 */ /* 0x000fe400078e00ff */
[----:B------:R-:W-:Y:S01]  /*2430*/  @P0 IMAD.MOV.U32 R6, RZ, RZ, -0x41000001 ;  /* 0xbeffffffff060424 */ /* 0x000fe200078e00ff */
[----:B------:R-:W-:Y:S01]  /*2440*/  FSETP.GE.AND P0, PT, R8, 105615, PT ;  /* 0x47ce47800800780b */ /* 0x000fe20003f06000 */
[----:B------:R-:W-:Y:S01]  /*2450*/  FFMA.FTZ R5, R9, R4, R5 ;  /* 0x0000000409057223 */ /* 0x000fe20000010005 */
[----:B------:R-:W-:-:S03]  /*2460*/  FFMA.FTZ R4, R7, -1.5707962512969970703, |R10| ;  /* 0xbfc90fda07047823 */ /* 0x000fc6000001040a */
[C---:B------:R-:W-:Y:S01]  /*2470*/  FFMA.FTZ R5, R9.reuse, R5, R6 ;  /* 0x0000000509057223 */ /* 0x040fe20000010006 */
[----:B------:R-:W-:Y:S01]  /*2480*/  FFMA.FTZ R9, R9, R2, RZ ;  /* 0x0000000209097223 */ /* 0x000fe200000100ff */
[----:B------:R-:W-:-:S03]  /*2490*/  FFMA.FTZ R4, R7, -7.5497894158615963534e-08, R4 ;  /* 0xb3a2216807047823 */ /* 0x000fc60000010004 */
[----:B------:R-:W-:Y:S01]  /*24a0*/  FFMA.FTZ R2, R9, R5, R2 ;  /* 0x0000000509027223 */ /* 0x000fe20000010002 */
[----:B------:R-:W-:-:S03]  /*24b0*/  FFMA.FTZ R4, R7, -5.3903029534742383927e-15, R4 ;  /* 0xa7c234c507047823 */ /* 0x000fc60000010004 */
[----:B------:R-:W-:Y:S01]  /*24c0*/  @P1 FFMA.FTZ R2, R2, -1, RZ ;  /* 0xbf80000002021823 */ /* 0x000fe200000100ff */
[----:B------:R-:W-:Y:S06]  /*24d0*/  @!P0 BRA `(.L_x_40) ;  /* 0x0000000000dc8947 */ /* 0x000fec0003800000 */
[----:B------:R-:W-:-:S13]  /*24e0*/  FSETP.NEU.AND P0, PT, R8, +INF , PT ;  /* 0x7f8000000800780b */ /* 0x000fda0003f0d000 */
[----:B------:R-:W-:Y:S01]  /*24f0*/  @!P0 FMUL.FTZ R4, RZ, |R10| ;  /* 0x4000000aff048220 */ /* 0x000fe20000410000 */
[----:B------:R-:W-:Y:S01]  /*2500*/  @!P0 MOV R13, RZ ;  /* 0x000000ff000d8202 */ /* 0x000fe20000000f00 */
[----:B------:R-:W-:Y:S06]  /*2510*/  @!P0 BRA `(.L_x_40) ;  /* 0x0000000000cc8947 */ /* 0x000fec0003800000 */
[----:B------:R-:W-:Y:S01]  /*2520*/  SHF.R.U32.HI R14, RZ, 0x17, R12 ;  /* 0x00000017ff0e7819 */ /* 0x000fe2000001160c */
[----:B------:R-:W-:Y:S01]  /*2530*/  IMAD.SHL.U32 R12, R12, 0x100, RZ ;  /* 0x000001000c0c7824 */ /* 0x000fe200078e00ff */
[----:B------:R-:W-:Y:S01]  /*2540*/  HFMA2.MMA R10, -RZ, RZ, 0, 0 ;  /* 0x00000000ff0a7435 */ /* 0x000fe200000001ff */
[----:B------:R-:W-:Y:S01]  /*2550*/  IMAD.MOV.U32 R4, RZ, RZ, RZ ;  /* 0x000000ffff047224 */ /* 0x000fe200078e00ff */
[----:B------:R-:W-:Y:S01]  /*2560*/  ULDC.64 UR6, c[0x4][0x8] ;  /* 0x0100020000067ab9 */ /* 0x000fe20000000a00 */
[----:B------:R-:W-:Y:S01]  /*2570*/  VIADD R6, R14, 0xffffff80 ;  /* 0xffffff800e067836 */ /* 0x000fe20000000000 */
[----:B------:R-:W-:Y:S01]  /*2580*/  LOP3.LUT R15, R12, 0x80000000, RZ, 0xfc, !PT ;  /* 0x800000000c0f7812 */ /* 0x000fe200078efcff */
[----:B------:R-:W-:Y:S02]  /*2590*/  IMAD.MOV.U32 R7, RZ, RZ, RZ ;  /* 0x000000ffff077224 */ /* 0x000fe400078e00ff */
[----:B------:R-:W-:Y:S01]  /*25a0*/  IMAD.MOV.U32 R5, RZ, RZ, R1 ;  /* 0x000000ffff057224 */ /* 0x000fe200078e0001 */
[----:B------:R-:W-:-:S07]  /*25b0*/  SHF.R.U32.HI R6, RZ, 0x5, R6 ;  /* 0x00000005ff067819 */ /* 0x000fce0000011606 */
.L_x_41:
[----:B------:R-:W-:-:S04]  /*25c0*/  IADD3 R12, P0, R7, UR6, RZ ;  /* 0x00000006070c7c10 */ /* 0x000fc8000ff1e0ff */
[----:B------:R-:W-:-:S06]  /*25d0*/  IADD3.X R13, R10, UR7, RZ, P0, !PT ;  /* 0x000000070a0d7c10 */ /* 0x000fcc00087fe4ff */
[----:B------:R-:W2:Y:S01]  /*25e0*/  LDG.E.CONSTANT R13, desc[UR4][R12.64] ;  /* 0x000000040c0d7981 */ /* 0x000ea2000c1e9900 */
[----:B------:R-:W-:Y:S01]  /*25f0*/  IADD3 R7, P1, R7, 0x4, RZ ;  /* 0x0000000407077810 */ /* 0x000fe20007f3e0ff */
[----:B------:R-:W-:Y:S02]  /*2600*/  IMAD.MOV.U32 R8, RZ, RZ, R4 ;  /* 0x000000ffff087224 */ /* 0x000fe400078e0004 */
[----:B------:R-:W-:Y:S01]  /*2610*/  IMAD.MOV.U32 R9, RZ, RZ, RZ ;  /* 0x000000ffff097224 */ /* 0x000fe200078e00ff */
[----:B------:R-:W-:Y:S01]  /*2620*/  ISETP.NE.U32.AND P0, PT, R7, 0x18, PT ;  /* 0x000000180700780c */ /* 0x000fe20003f05070 */
[----:B------:R-:W-:-:S05]  /*2630*/  IMAD.X R10, RZ, RZ, R10, P1 ;  /* 0x000000ffff0a7224 */ /* 0x000fca00008e060a */
[----:B------:R-:W-:Y:S01]  /*2640*/  ISETP.NE.AND.EX P0, PT, R10, RZ, PT, P0 ;  /* 0x000000ff0a00720c */ /* 0x000fe20003f05300 */
[----:B--2---:R-:W-:-:S05]  /*2650*/  IMAD.WIDE.U32 R8, R15, R13, R8 ;  /* 0x0000000d0f087225 */ /* 0x004fca00078e0008 */
[----:B------:R0:W-:Y:S01]  /*2660*/  STL [R5], R8 ;  /* 0x0000000805007387 */ /* 0x0001e20000100800 */
[----:B------:R-:W-:Y:S01]  /*2670*/  MOV R4, R9 ;  /* 0x0000000900047202 */ /* 0x000fe20000000f00 */
        /* <DEDUP_REMOVED lines=17> */
[C---:B0-----:R-:W-:Y:S02]  /*2790*/  SHF.L.W.U32.HI R4, R6.reuse, 0x2, R5 ;  /* 0x0000000206047819 */ /* 0x041fe40000010e05 */
[----:B------:R-:W-:Y:S02]  /*27a0*/  SHF.L.U32 R6, R6, 0x2, RZ ;  /* 0x0000000206067819 */ /* 0x000fe400000006ff */
[----:B------:R-:W-:-:S04]  /*27b0*/  SHF.R.S32.HI R7, RZ, 0x1f, R4 ;  /* 0x0000001fff077819 */ /* 0x000fc80000011404 */
[C---:B------:R-:W-:Y:S02]  /*27c0*/  LOP3.LUT R8, R7.reuse, R6, RZ, 0x3c, !PT ;  /* 0x0000000607087212 */ /* 0x040fe400078e3cff */
[----:B------:R-:W-:-:S04]  /*27d0*/  LOP3.LUT R9, R7, R4, RZ, 0x3c, !PT ;  /* 0x0000000407097212 */ /* 0x000fc800078e3cff */
[----:B------:R-:W0:Y:S02]  /*27e0*/  I2F.F64.S64 R6, R8 ;  /* 0x0000000800067312 */ /* 0x000e240000301c00 */
[----:B0-----:R-:W-:-:S10]  /*27f0*/  DMUL R6, R6, UR6 ;  /* 0x0000000606067c28 */ /* 0x001fd40008000000 */
[----:B------:R-:W0:Y:S01]  /*2800*/  F2F.F32.F64 R6, R6 ;  /* 0x0000000600067310 */ /* 0x000e220000301000 */
[----:B------:R-:W-:Y:S02]  /*2810*/  SHF.R.U32.HI R5, RZ, 0x1e, R5 ;  /* 0x0000001eff057819 */ /* 0x000fe40000011605 */
[C---:B------:R-:W-:Y:S02]  /*2820*/  ISETP.GE.AND P0, PT, R4.reuse, RZ, PT ;  /* 0x000000ff0400720c */ /* 0x040fe40003f06270 */
[----:B------:R-:W-:Y:S02]  /*2830*/  LEA.HI R13, R4, R5, RZ, 0x1 ;  /* 0x00000005040d7211 */ /* 0x000fe400078f08ff */
[----:B0-----:R-:W-:-:S09]  /*2840*/  FSEL R4, -R6, R6, !P0 ;  /* 0x0000000606047208 */ /* 0x001fd20004000100 */
.L_x_40:
[----:B------:R-:W-:Y:S05]  /*2850*/  BSYNC B0 ;  /* 0x0000000000007941 */ /* 0x000fea0003800000 */
.L_x_39:
[----:B------:R-:W-:Y:S01]  /*2860*/  LOP3.LUT R5, R13, 0x1, RZ, 0xc0, !PT ;  /* 0x000000010d057812 */ /* 0x000fe200078ec0ff */
[----:B------:R-:W0:Y:S01]  /*2870*/  LDC.64 R6, c[0x0][0x218] ;  /* 0x00008600ff067b82 */ /* 0x000e220000000a00 */
[----:B------:R-:W-:Y:S01]  /*2880*/  FMUL.FTZ R14, R4, R4 ;  /* 0x00000004040e7220 */ /* 0x000fe20000410000 */
[----:B------:R-:W-:Y:S01]  /*2890*/  IMAD.MOV.U32 R10, RZ, RZ, 0x3c0885e4 ;  /* 0x3c0885e4ff0a7424 */ /* 0x000fe200078e00ff */
[----:B------:R-:W-:Y:S01]  /*28a0*/  ISETP.NE.U32.AND P0, PT, R5, 0x1, PT ;  /* 0x000000010500780c */ /* 0x000fe20003f05070 */
[----:B------:R-:W-:Y:S01]  /*28b0*/  IMAD.MOV.U32 R5, RZ, RZ, -0x46b2bead ;  /* 0xb94d4153ff057424 */ /* 0x000fe200078e00ff */
[----:B------:R-:W-:Y:S01]  /*28c0*/  IADD3 R13, R13, 0x1, RZ ;  /* 0x000000010d0d7810 */ /* 0x000fe20007ffe0ff */
[----:B------:R-:W-:Y:S01]  /*28d0*/  IMAD.MOV.U32 R12, RZ, RZ, -0x41d55558 ;  /* 0xbe2aaaa8ff0c7424 */ /* 0x000fe200078e00ff */
[----:B------:R-:W-:Y:S01]  /*28e0*/  FSEL R3, R0, R3, !P3 ;  /* 0x0000000300037208 */ /* 0x000fe20005800000 */
[----:B------:R-:W1:Y:S01]  /*28f0*/  LDC.64 R8, c[0x0][0x220] ;  /* 0x00008800ff087b82 */ /* 0x000e620000000a00 */
[----:B------:R-:W-:-:S07]  /*2900*/  LOP3.LUT P1, RZ, R13, 0x2, RZ, 0xc0, !PT ;  /* 0x000000020dff7812 */ /* 0x000fce000782c0ff */
[----:B------:R-:W-:Y:S02]  /*2910*/  @P0 IMAD.MOV.U32 R15, RZ, RZ, 0x37cbac00 ;  /* 0x37cbac00ff0f0424 */ /* 0x000fe400078e00ff */
[----:B------:R-:W-:Y:S02]  /*2920*/  @P0 IMAD.MOV.U32 R10, RZ, RZ, 0x3d2aaabb ;  /* 0x3d2aaabbff0a0424 */ /* 0x000fe400078e00ff */
[----:B------:R-:W-:Y:S01]  /*2930*/  @P0 FFMA.FTZ R5, R14, R15, -0.0013887860113754868507 ;  /* 0xbab607ed0e050423 */ /* 0x000fe2000001000f */
[----:B------:R-:W-:-:S03]  /*2940*/  @P0 IMAD.MOV.U32 R12, RZ, RZ, -0x41000001 ;  /* 0xbeffffffff0c0424 */ /* 0x000fc600078e00ff */
[----:B------:R-:W-:Y:S01]  /*2950*/  FFMA.FTZ R13, R14, R5, R10 ;  /* 0x000000050e0d7223 */ /* 0x000fe2000001000a */
[----:B------:R-:W-:Y:S01]  /*2960*/  FSEL R5, R4, 1, !P0 ;  /* 0x3f80000004057808 */ /* 0x000fe20004000000 */
[----:B0-----:R-:W-:-:S04]  /*2970*/  IMAD.WIDE R6, R11, 0x4, R6 ;  /* 0x000000040b067825 */ /* 0x001fc800078e0206 */
[C---:B------:R-:W-:Y:S01]  /*2980*/  FFMA.FTZ R12, R14.reuse, R13, R12 ;  /* 0x0000000d0e0c7223 */ /* 0x040fe2000001000c */
[----:B------:R-:W-:Y:S01]  /*2990*/  FFMA.FTZ R14, R14, R5, RZ ;  /* 0x000000050e0e7223 */ /* 0x000fe200000100ff */
[----:B------:R0:W-:Y:S01]  /*29a0*/  @!P2 STG.E desc[UR4][R6.64], R3 ;  /* 0x000000030600a986 */ /* 0x0001e2000c101904 */
[----:B-1----:R-:W-:-:S04]  /*29b0*/  IMAD.WIDE R8, R11, 0x4, R8 ;  /* 0x000000040b087825 */ /* 0x002fc800078e0208 */
[----:B------:R-:W-:-:S04]  /*29c0*/  FFMA.FTZ R5, R14, R12, R5 ;  /* 0x0000000c0e057223 */ /* 0x000fc80000010005 */
[----:B------:R-:W-:-:S05]  /*29d0*/  @P1 FFMA.FTZ R5, R5, -1, RZ ;  /* 0xbf80000005051823 */ /* 0x000fca00000100ff */
[----:B------:R-:W-:Y:S01]  /*29e0*/  FSEL R5, R2, R5, !P3 ;  /* 0x0000000502057208 */ /* 0x000fe20005800000 */
[----:B0-----:R-:W-:Y:S06]  /*29f0*/  @P2 EXIT ;  /* 0x000000000000294d */ /* 0x001fec0003800000 */
[----:B------:R-:W-:Y:S01]  /*2a00*/  STG.E desc[UR4][R8.64], R5 ;  /* 0x0000000508007986 */ /* 0x000fe2000c101904 */
[----:B------:R-:W-:Y:S05]  /*2a10*/  EXIT ;  /* 0x000000000000794d */ /* 0x000fea0003800000 */
        .weak           $__internal_0_$__cuda_sm20_rcp_rn_f32_slowpath
        .type           $__internal_0_$__cuda_sm20_rcp_rn_f32_slowpath,@function
        .size           $__internal_0_$__cuda_sm20_rcp_rn_f32_slowpath,($__internal_1_$__cuda_sm3x_div_rn_noftz_f32_slowpath - $__internal_0_$__cuda_sm20_rcp_rn_f32_slowpath)
$__internal_0_$__cuda_sm20_rcp_rn_f32_slowpath:
[----:B------:R-:W-:Y:S01]  /*2a20*/  SHF.L.U32 R3, R4, 0x1, RZ ;  /* 0x0000000104037819 */ /* 0x000fe200000006ff */
[----:B------:R-:W-:Y:S03]  /*2a30*/  BSSY B2, `(.L_x_42) ;  /* 0x0000030000027945 */ /* 0x000fe60003800000 */
[----:B------:R-:W-:-:S04]  /*2a40*/  SHF.R.U32.HI R22, RZ, 0x18, R3 ;  /* 0x00000018ff167819 */ /* 0x000fc80000011603 */
[----:B------:R-:W-:-:S13]  /*2a50*/  ISETP.NE.U32.AND P0, PT, R22, RZ, PT ;  /* 0x000000ff1600720c */ /* 0x000fda0003f05070 */
[----:B------:R-:W-:Y:S05]  /*2a60*/  @P0 BRA `(.L_x_43) ;  /* 0x0000000000280947 */ /* 0x000fea0003800000 */
[----:B------:R-:W-:-:S05]  /*2a70*/  IMAD.SHL.U32 R3, R4, 0x2, RZ ;  /* 0x0000000204037824 */ /* 0x000fca00078e00ff */
[----:B------:R-:W-:-:S13]  /*2a80*/  ISETP.NE.AND P0, PT, R3, RZ, PT ;  /* 0x000000ff0300720c */ /* 0x000fda0003f05270 */
[----:B------:R-:W-:Y:S01]  /*2a90*/  @P0 FFMA R16, R4, 1.84467440737095516160e+19, RZ ;  /* 0x5f80000004100823 */ /* 0x000fe200000000ff */
[----:B------:R-:W-:Y:S08]  /*2aa0*/  @!P0 MUFU.RCP R15, R4 ;  /* 0x00000004000f8308 */ /* 0x000ff00000001000 */
[----:B------:R-:W0:Y:S02]  /*2ab0*/  @P0 MUFU.RCP R3, R16 ;  /* 0x0000001000030308 */ /* 0x000e240000001000 */
[----:B0-----:R-:W-:-:S04]  /*2ac0*/  @P0 FFMA R17, R16, R3, -1 ;  /* 0xbf80000010110423 */ /* 0x001fc80000000003 */
[----:B------:R-:W-:-:S04]  /*2ad0*/  @P0 FADD.FTZ R18, -R17, -RZ ;  /* 0x800000ff11120221 */ /* 0x000fc80000010100 */
[----:B------:R-:W-:-:S04]  /*2ae0*/  @P0 FFMA R3, R3, R18, R3 ;  /* 0x0000001203030223 */ /* 0x000fc80000000003 */
[----:B------:R-:W-:Y:S01]  /*2af0*/  @P0 FFMA R15, R3, 1.84467440737095516160e+19, RZ ;  /* 0x5f800000030f0823 */ /* 0x000fe200000000ff */
[----:B------:R-:W-:Y:S06]  /*2b00*/  BRA `(.L_x_44) ;  /* 0x0000000000887947 */ /* 0x000fec0003800000 */
.L_x_43:
[----:B------:R-:W-:-:S05]  /*2b10*/  VIADD R23, R22, 0xffffff03 ;  /* 0xffffff0316177836 */ /* 0x000fca0000000000 */
[----:B------:R-:W-:-:S13]  /*2b20*/  ISETP.GT.U32.AND P0, PT, R23, 0x1, PT ;  /* 0x000000011700780c */ /* 0x000fda0003f04070 */
[----:B------:R-:W-:Y:S05]  /*2b30*/  @P0 BRA `(.L_x_45) ;  /* 0x0000000000780947 */ /* 0x000fea0003800000 */
[----:B------:R-:W-:Y:S01]  /*2b40*/  LOP3.LUT R3, R4, 0x7fffff, RZ, 0xc0, !PT ;  /* 0x007fffff04037812 */ /* 0x000fe200078ec0ff */
[----:B------:R-:W-:-:S03]  /*2b50*/  IMAD.MOV.U32 R18, RZ, RZ, 0x3 ;  /* 0x00000003ff127424 */ /* 0x000fc600078e00ff */
[----:B------:R-:W-:Y:S02]  /*2b60*/  LOP3.LUT R3, R3, 0x3f800000, RZ, 0xfc, !PT ;  /* 0x3f80000003037812 */ /* 0x000fe400078efcff */
[----:B------:R-:W-:Y:S02]  /*2b70*/  SHF.L.U32 R18, R18, R23, RZ ;  /* 0x0000001712127219 */ /* 0x000fe400000006ff */
[----:B------:R-:W0:Y:S02]  /*2b80*/  MUFU.RCP R16, R3 ;  /* 0x0000000300107308 */ /* 0x000e240000001000 */
[----:B0-----:R-:W-:-:S04]  /*2b90*/  FFMA R15, R3, R16, -1 ;  /* 0xbf800000030f7423 */ /* 0x001fc80000000010 */
[----:B------:R-:W-:-:S04]  /*2ba0*/  FADD.FTZ R15, -R15, -RZ ;  /* 0x800000ff0f0f7221 */ /* 0x000fc80000010100 */
[CCC-:B------:R-:W-:Y:S01]  /*2bb0*/  FFMA.RM R17, R16.reuse, R15.reuse, R16.reuse ;  /* 0x0000000f10117223 */ /* 0x1c0fe20000004010 */
[----:B------:R-:W-:-:S04]  /*2bc0*/  FFMA.RP R16, R16, R15, R16 ;  /* 0x0000000f10107223 */ /* 0x000fc80000008010 */
[C---:B------:R-:W-:Y:S02]  /*2bd0*/  LOP3.LUT R15, R17.reuse, 0x7fffff, RZ, 0xc0, !PT ;  /* 0x007fffff110f7812 */ /* 0x040fe400078ec0ff */
[----:B------:R-:W-:Y:S02]  /*2be0*/  FSETP.NEU.FTZ.AND P0, PT, R17, R16, PT ;  /* 0x000000101100720b */ /* 0x000fe40003f1d000 */
[----:B------:R-:W-:Y:S02]  /*2bf0*/  LOP3.LUT R15, R15, 0x800000, RZ, 0xfc, !PT ;  /* 0x008000000f0f7812 */ /* 0x000fe400078efcff */
[----:B------:R-:W-:Y:S02]  /*2c00*/  SEL R16, RZ, 0xffffffff, !P0 ;  /* 0xffffffffff107807 */ /* 0x000fe40004000000 */
[----:B------:R-:W-:Y:S02]  /*2c10*/  LOP3.LUT R18, R18, R15, RZ, 0xc0, !PT ;  /* 0x0000000f12127212 */ /* 0x000fe400078ec0ff */
[----:B------:R-:W-:-:S02]  /*2c20*/  IADD3 R16, -R16, RZ, RZ ;  /* 0x000000ff10107210 */ /* 0x000fc40007ffe1ff */
[----:B------:R-:W-:Y:S02]  /*2c30*/  SHF.R.U32.HI R18, RZ, R23, R18 ;  /* 0x00000017ff127219 */ /* 0x000fe40000011612 */
[----:B------:R-:W-:Y:S01]  /*2c40*/  LOP3.LUT P1, RZ, R16, R23, R15, 0xf8, !PT ;  /* 0x0000001710ff7212 */ /* 0x000fe2000782f80f */
[----:B------:R-:W-:Y:S01]  /*2c50*/  VIADD R16, R22, 0xffffff04 ;  /* 0xffffff0416107836 */ /* 0x000fe20000000000 */
[C---:B------:R-:W-:Y:S02]  /*2c60*/  LOP3.LUT P0, RZ, R18.reuse, 0x1, RZ, 0xc0, !PT ;  /* 0x0000000112ff7812 */ /* 0x040fe4000780c0ff */
[----:B------:R-:W-:Y:S02]  /*2c70*/  LOP3.LUT P4, RZ, R18, 0x2, RZ, 0xc0, !PT ;  /* 0x0000000212ff7812 */ /* 0x000fe4000788c0ff */
[----:B------:R-:W-:Y:S02]  /*2c80*/  SHF.R.U32.HI R15, RZ, R16, R15 ;  /* 0x00000010ff0f7219 */ /* 0x000fe4000001160f */
[----:B------:R-:W-:-:S02]  /*2c90*/  PLOP3.LUT P0, PT, P0, P1, P4, 0xe0, 0x0 ;  /* 0x000000000000781c */ /* 0x000fc40000703c40 */
[----:B------:R-:W-:Y:S02]  /*2ca0*/  LOP3.LUT P1, RZ, R4, 0x7fffff, RZ, 0xc0, !PT ;  /* 0x007fffff04ff7812 */ /* 0x000fe4000782c0ff */
[----:B------:R-:W-:-:S05]  /*2cb0*/  SEL R3, RZ, 0x1, !P0 ;  /* 0x00000001ff037807 */ /* 0x000fca0004000000 */
[----:B------:R-:W-:-:S05]  /*2cc0*/  IMAD.MOV R3, RZ, RZ, -R3 ;  /* 0x000000ffff037224 */ /* 0x000fca00078e0a03 */
[----:B------:R-:W-:-:S13]  /*2cd0*/  ISETP.GE.AND P0, PT, R3, RZ, PT ;  /* 0x000000ff0300720c */ /* 0x000fda0003f06270 */
[----:B------:R-:W-:-:S05]  /*2ce0*/  @!P0 VIADD R15, R15, 0x1 ;  /* 0x000000010f0f8836 */ /* 0x000fca0000000000 */
[----:B------:R-:W-:-:S04]  /*2cf0*/  @!P1 SHF.L.U32 R15, R15, 0x1, RZ ;  /* 0x000000010f0f9819 */ /* 0x000fc800000006ff */
[----:B------:R-:W-:Y:S01]  /*2d00*/  LOP3.LUT R15, R15, 0x80000000, R4, 0xf8, !PT ;  /* 0x800000000f0f7812 */ /* 0x000fe200078ef804 */
[----:B------:R-:W-:Y:S06]  /*2d10*/  BRA `(.L_x_44) ;  /* 0x0000000000047947 */ /* 0x000fec0003800000 */
.L_x_45:
[----:B------:R0:W1:Y:S02]  /*2d20*/  MUFU.RCP R15, R4 ;  /* 0x00000004000f7308 */ /* 0x0000640000001000 */
.L_x_44:
[----:B------:R-:W-:Y:S05]  /*2d30*/  BSYNC B2 ;  /* 0x0000000000027941 */ /* 0x000fea0003800000 */
.L_x_42:
[----:B------:R-:W-:Y:S02]  /*2d40*/  IMAD.MOV.U32 R16, RZ, RZ, R19 ;  /* 0x000000ffff107224 */ /* 0x000fe400078e0013 */
[----:B------:R-:W-:-:S04]  /*2d50*/  IMAD.MOV.U32 R17, RZ, RZ, 0x0 ;  /* 0x00000000ff117424 */ /* 0x000fc800078e00ff */
[----:B------:R-:W-:Y:S05]  /*2d60*/  RET.REL.NODEC R16 `(triton_poi_fused_stack_0) ;  /* 0xffffffd010a47950 */ /* 0x000fea0003c3ffff */
        .weak           $__internal_1_$__cuda_sm3x_div_rn_noftz_f32_slowpath
        .type           $__internal_1_$__cuda_sm3x_div_rn_noftz_f32_slowpath,@function
        .size           $__internal_1_$__cuda_sm3x_div_rn_noftz_f32_slowpath,(.L_x_59 - $__internal_1_$__cuda_sm3x_div_rn_noftz_f32_slowpath)
$__internal_1_$__cuda_sm3x_div_rn_noftz_f32_slowpath:
[----:B------:R-:W-:Y:S01]  /*2d70*/  SHF.R.U32.HI R17, RZ, 0x17, R4 ;  /* 0x00000017ff117819 */ /* 0x000fe20000011604 */
[----:B------:R-:W-:Y:S01]  /*2d80*/  BSSY B2, `(.L_x_46) ;  /* 0x0000062000027945 */ /* 0x000fe20003800000 */
[----:B------:R-:W-:Y:S02]  /*2d90*/  SHF.R.U32.HI R15, RZ, 0x17, R3 ;  /* 0x00000017ff0f7819 */ /* 0x000fe40000011603 */
[----:B------:R-:W-:Y:S02]  /*2da0*/  LOP3.LUT R21, R17, 0xff, RZ, 0xc0, !PT ;  /* 0x000000ff11157812 */ /* 0x000fe400078ec0ff */
[----:B------:R-:W-:-:S03]  /*2db0*/  LOP3.LUT R19, R15, 0xff, RZ, 0xc0, !PT ;  /* 0x000000ff0f137812 */ /* 0x000fc600078ec0ff */
[----:B------:R-:W-:Y:S01]  /*2dc0*/  VIADD R18, R21, 0xffffffff ;  /* 0xffffffff15127836 */ /* 0x000fe20000000000 */
[----:B------:R-:W-:-:S04]  /*2dd0*/  IADD3 R17, R19, -0x1, RZ ;  /* 0xffffffff13117810 */ /* 0x000fc80007ffe0ff */
[----:B------:R-:W-:-:S04]  /*2de0*/  ISETP.GT.U32.AND P0, PT, R18, 0xfd, PT ;  /* 0x000000fd1200780c */ /* 0x000fc80003f04070 */
[----:B------:R-:W-:-:S13]  /*2df0*/  ISETP.GT.U32.OR P0, PT, R17, 0xfd, P0 ;  /* 0x000000fd1100780c */ /* 0x000fda0000704470 */
[----:B------:R-:W-:Y:S01]  /*2e00*/  @!P0 IMAD.MOV.U32 R15, RZ, RZ, RZ ;  /* 0x000000ffff0f8224 */ /* 0x000fe200078e00ff */
[----:B------:R-:W-:Y:S06]  /*2e10*/  @!P0 BRA `(.L_x_47) ;  /* 0x00000000005c8947 */ /* 0x000fec0003800000 */
[----:B------:R-:W-:Y:S02]  /*2e20*/  FSETP.GTU.FTZ.AND P0, PT, |R3|, +INF , PT ;  /* 0x7f8000000300780b */ /* 0x000fe40003f1c200 */
[----:B------:R-:W-:-:S04]  /*2e30*/  FSETP.GTU.FTZ.AND P1, PT, |R4|, +INF , PT ;  /* 0x7f8000000400780b */ /* 0x000fc80003f3c200 */
[----:B------:R-:W-:-:S13]  /*2e40*/  PLOP3.LUT P0, PT, P0, P1, PT, 0xa8, 0x0 ;  /* 0x000000000000781c */ /* 0x000fda0000703570 */
[----:B------:R-:W-:Y:S05]  /*2e50*/  @P0 BRA `(.L_x_48) ;  /* 0x00000004004c0947 */ /* 0x000fea0003800000 */
[----:B------:R-:W-:-:S13]  /*2e60*/  LOP3.LUT P0, RZ, R4, 0x7fffffff, R3, 0xc8, !PT ;  /* 0x7fffffff04ff7812 */ /* 0x000fda000780c803 */
[----:B------:R-:W-:Y:S05]  /*2e70*/  @!P0 BRA `(.L_x_49) ;  /* 0x00000004003c8947 */ /* 0x000fea0003800000 */
[C---:B------:R-:W-:Y:S02]  /*2e80*/  FSETP.NEU.FTZ.AND P4, PT, |R3|.reuse, +INF , PT ;  /* 0x7f8000000300780b */ /* 0x040fe40003f9d200 */
[----:B------:R-:W-:Y:S02]  /*2e90*/  FSETP.NEU.FTZ.AND P1, PT, |R4|, +INF , PT ;  /* 0x7f8000000400780b */ /* 0x000fe40003f3d200 */
[----:B------:R-:W-:-:S11]  /*2ea0*/  FSETP.NEU.FTZ.AND P0, PT, |R3|, +INF , PT ;  /* 0x7f8000000300780b */ /* 0x000fd60003f1d200 */
[----:B------:R-:W-:Y:S05]  /*2eb0*/  @!P1 BRA !P4, `(.L_x_49) ;  /* 0x00000004002c9947 */ /* 0x000fea0006000000 */
[----:B------:R-:W-:-:S04]  /*2ec0*/  LOP3.LUT P4, RZ, R3, 0x7fffffff, RZ, 0xc0, !PT ;  /* 0x7fffffff03ff7812 */ /* 0x000fc8000788c0ff */
[----:B------:R-:W-:-:S13]  /*2ed0*/  PLOP3.LUT P1, PT, P1, P4, PT, 0x2a, 0x0 ;  /* 0x000000000000781c */ /* 0x000fda0000f28572 */
[----:B------:R-:W-:Y:S05]  /*2ee0*/  @P1 BRA `(.L_x_50) ;  /* 0x0000000400181947 */ /* 0x000fea0003800000 */
[----:B------:R-:W-:-:S04]  /*2ef0*/  LOP3.LUT P1, RZ, R4, 0x7fffffff, RZ, 0xc0, !PT ;  /* 0x7fffffff04ff7812 */ /* 0x000fc8000782c0ff */
[----:B------:R-:W-:-:S13]  /*2f00*/  PLOP3.LUT P0, PT, P0, P1, PT, 0x2a, 0x0 ;  /* 0x000000000000781c */ /* 0x000fda0000702572 */
[----:B------:R-:W-:Y:S05]  /*2f10*/  @P0 BRA `(.L_x_51) ;  /* 0x0000000400000947 */ /* 0x000fea0003800000 */
[----:B------:R-:W-:Y:S02]  /*2f20*/  ISETP.GE.AND P0, PT, R17, RZ, PT ;  /* 0x000000ff1100720c */ /* 0x000fe40003f06270 */
[----:B------:R-:W-:-:S11]  /*2f30*/  ISETP.GE.AND P1, PT, R18, RZ, PT ;  /* 0x000000ff1200720c */ /* 0x000fd60003f26270 */
[----:B------:R-:W-:Y:S02]  /*2f40*/  @P0 IMAD.MOV.U32 R15, RZ, RZ, RZ ;  /* 0x000000ffff0f0224 */ /* 0x000fe400078e00ff */
[----:B------:R-:W-:Y:S01]  /*2f50*/  @!P0 FFMA R3, R3, 1.84467440737095516160e+19, RZ ;  /* 0x5f80000003038823 */ /* 0x000fe200000000ff */
[----:B------:R-:W-:Y:S02]  /*2f60*/  @!P0 IMAD.MOV.U32 R15, RZ, RZ, -0x40 ;  /* 0xffffffc0ff0f8424 */ /* 0x000fe400078e00ff */
[----:B------:R-:W-:-:S03]  /*2f70*/  @!P1 FFMA R4, R4, 1.84467440737095516160e+19, RZ ;  /* 0x5f80000004049823 */ /* 0x000fc600000000ff */
[----:B------:R-:W-:-:S07]  /*2f80*/  @!P1 IADD3 R15, R15, 0x40, RZ ;  /* 0x000000400f0f9810 */ /* 0x000fce0007ffe0ff */
.L_x_47:
[----:B------:R-:W-:Y:S01]  /*2f90*/  LEA R17, R21, 0xc0800000, 0x17 ;  /* 0xc080000015117811 */ /* 0x000fe200078eb8ff */
[----:B------:R-:W-:Y:S04]  /*2fa0*/  BSSY B3, `(.L_x_52) ;  /* 0x0000036000037945 */ /* 0x000fe80003800000 */
[----:B------:R-:W-:Y:S02]  /*2fb0*/  IMAD.IADD R17, R4, 0x1, -R17 ;  /* 0x0000000104117824 */ /* 0x000fe400078e0a11 */
[----:B------:R-:W-:Y:S02]  /*2fc0*/  VIADD R4, R19, 0xffffff81 ;  /* 0xffffff8113047836 */ /* 0x000fe40000000000 */
[----:B------:R-:W0:Y:S01]  /*2fd0*/  MUFU.RCP R18, R17 ;  /* 0x0000001100127308 */ /* 0x000e220000001000 */
[----:B------:R-:W-:Y:S01]  /*2fe0*/  FADD.FTZ R20, -R17, -RZ ;  /* 0x800000ff11147221 */ /* 0x000fe20000010100 */
[C---:B------:R-:W-:Y:S01]  /*2ff0*/  IMAD R3, R4.reuse, -0x800000, R3 ;  /* 0xff80000004037824 */ /* 0x040fe200078e0203 */
[----:B------:R-:W-:-:S05]  /*3000*/  IADD3 R4, R4, 0x7f, -R21 ;  /* 0x0000007f04047810 */ /* 0x000fca0007ffe815 */
[----:B------:R-:W-:Y:S02]  /*3010*/  IMAD.IADD R4, R4, 0x1, R15 ;  /* 0x0000000104047824 */ /* 0x000fe400078e020f */
[----:B0-----:R-:W-:-:S04]  /*3020*/  FFMA R19, R18, R20, 1 ;  /* 0x3f80000012137423 */ /* 0x001fc80000000014 */
[----:B------:R-:W-:-:S04]  /*3030*/  FFMA R23, R18, R19, R18 ;  /* 0x0000001312177223 */ /* 0x000fc80000000012 */
[----:B------:R-:W-:-:S04]  /*3040*/  FFMA R18, R3, R23, RZ ;  /* 0x0000001703127223 */ /* 0x000fc800000000ff */
[----:B------:R-:W-:-:S04]  /*3050*/  FFMA R19, R20, R18, R3 ;  /* 0x0000001214137223 */ /* 0x000fc80000000003 */
[----:B------:R-:W-:-:S04]  /*3060*/  FFMA R22, R23, R19, R18 ;  /* 0x0000001317167223 */ /* 0x000fc80000000012 */
[----:B------:R-:W-:-:S04]  /*3070*/  FFMA R19, R20, R22, R3 ;  /* 0x0000001614137223 */ /* 0x000fc80000000003 */
[----:B------:R-:W-:-:S05]  /*3080*/  FFMA R18, R23, R19, R22 ;  /* 0x0000001317127223 */ /* 0x000fca0000000016 */
[----:B------:R-:W-:-:S04]  /*3090*/  SHF.R.U32.HI R3, RZ, 0x17, R18 ;  /* 0x00000017ff037819 */ /* 0x000fc80000011612 */
[----:B------:R-:W-:-:S04]  /*30a0*/  LOP3.LUT R3, R3, 0xff, RZ, 0xc0, !PT ;  /* 0x000000ff03037812 */ /* 0x000fc800078ec0ff */
[----:B------:R-:W-:-:S05]  /*30b0*/  IADD3 R17, R3, R4, RZ ;  /* 0x0000000403117210 */ /* 0x000fca0007ffe0ff */
[----:B------:R-:W-:-:S05]  /*30c0*/  VIADD R3, R17, 0xffffffff ;  /* 0xffffffff11037836 */ /* 0x000fca0000000000 */
[----:B------:R-:W-:-:S13]  /*30d0*/  ISETP.GE.U32.AND P0, PT, R3, 0xfe, PT ;  /* 0x000000fe0300780c */ /* 0x000fda0003f06070 */
[----:B------:R-:W-:Y:S05]  /*30e0*/  @!P0 BRA `(.L_x_53) ;  /* 0x0000000000808947 */ /* 0x000fea0003800000 */
[----:B------:R-:W-:-:S13]  /*30f0*/  ISETP.GT.AND P0, PT, R17, 0xfe, PT ;  /* 0x000000fe1100780c */ /* 0x000fda0003f04270 */
[----:B------:R-:W-:Y:S05]  /*3100*/  @P0 BRA `(.L_x_54) ;  /* 0x00000000006c0947 */ /* 0x000fea0003800000 */
[----:B------:R-:W-:-:S13]  /*3110*/  ISETP.GE.AND P0, PT, R17, 0x1, PT ;  /* 0x000000011100780c */ /* 0x000fda0003f06270 */
[----:B------:R-:W-:Y:S05]  /*3120*/  @P0 BRA `(.L_x_55) ;  /* 0x0000000000740947 */ /* 0x000fea0003800000 */
[----:B------:R-:W-:Y:S02]  /*3130*/  ISETP.GE.AND P0, PT, R17, -0x18, PT ;  /* 0xffffffe81100780c */ /* 0x000fe40003f06270 */
[----:B------:R-:W-:-:S11]  /*3140*/  LOP3.LUT R18, R18, 0x80000000, RZ, 0xc0, !PT ;  /* 0x8000000012127812 */ /* 0x000fd600078ec0ff */
[----:B------:R-:W-:Y:S05]  /*3150*/  @!P0 BRA `(.L_x_55) ;  /* 0x0000000000688947 */ /* 0x000fea0003800000 */
[-CC-:B------:R-:W-:Y:S01]  /*3160*/  FFMA.RZ R3, R23, R19.reuse, R22.reuse ;  /* 0x0000001317037223 */ /* 0x180fe2000000c016 */
[----:B------:R-:W-:Y:S02]  /*3170*/  VIADD R20, R17, 0x20 ;  /* 0x0000002011147836 */ /* 0x000fe40000000000 */
[-CC-:B------:R-:W-:Y:S01]  /*3180*/  FFMA.RM R4, R23, R19.reuse, R22.reuse ;  /* 0x0000001317047223 */ /* 0x180fe20000004016 */
[----:B------:R-:W-:Y:S02]  /*3190*/  ISETP.NE.AND P4, PT, R17, RZ, PT ;  /* 0x000000ff1100720c */ /* 0x000fe40003f85270 */
[----:B------:R-:W-:Y:S01]  /*31a0*/  LOP3.LUT R15, R3, 0x7fffff, RZ, 0xc0, !PT ;  /* 0x007fffff030f7812 */ /* 0x000fe200078ec0ff */
[----:B------:R-:W-:Y:S01]  /*31b0*/  FFMA.RP R3, R23, R19, R22 ;  /* 0x0000001317037223 */ /* 0x000fe20000008016 */
[----:B------:R-:W-:Y:S01]  /*31c0*/  ISETP.NE.AND P1, PT, R17, RZ, PT ;  /* 0x000000ff1100720c */ /* 0x000fe20003f25270 */
[----:B------:R-:W-:Y:S01]  /*31d0*/  IMAD.MOV R17, RZ, RZ, -R17 ;  /* 0x000000ffff117224 */ /* 0x000fe200078e0a11 */
[----:B------:R-:W-:-:S02]  /*31e0*/  LOP3.LUT R15, R15, 0x800000, RZ, 0xfc, !PT ;  /* 0x008000000f0f7812 */ /* 0x000fc400078efcff */
[----:B------:R-:W-:Y:S02]  /*31f0*/  FSETP.NEU.FTZ.AND P0, PT, R3, R4, PT ;  /* 0x000000040300720b */ /* 0x000fe40003f1d000 */
[----:B------:R-:W-:Y:S02]  /*3200*/  SHF.L.U32 R20, R15, R20, RZ ;  /* 0x000000140f147219 */ /* 0x000fe400000006ff */
[----:B------:R-:W-:Y:S02]  /*3210*/  SEL R4, R17, RZ, P4 ;  /* 0x000000ff11047207 */ /* 0x000fe40002000000 */
[----:B------:R-:W-:Y:S02]  /*3220*/  ISETP.NE.AND P1, PT, R20, RZ, P1 ;  /* 0x000000ff1400720c */ /* 0x000fe40000f25270 */
[----:B------:R-:W-:Y:S02]  /*3230*/  SHF.R.U32.HI R4, RZ, R4, R15 ;  /* 0x00000004ff047219 */ /* 0x000fe4000001160f */
[----:B------:R-:W-:-:S02]  /*3240*/  PLOP3.LUT P0, PT, P0, P1, PT, 0xa8, 0x0 ;  /* 0x000000000000781c */ /* 0x000fc40000703570 */
[----:B------:R-:W-:Y:S02]  /*3250*/  SHF.R.U32.HI R20, RZ, 0x1, R4 ;  /* 0x00000001ff147819 */ /* 0x000fe40000011604 */
[----:B------:R-:W-:-:S04]  /*3260*/  SEL R3, RZ, 0x1, !P0 ;  /* 0x00000001ff037807 */ /* 0x000fc80004000000 */
[----:B------:R-:W-:-:S04]  /*3270*/  LOP3.LUT R3, R3, 0x1, R20, 0xf8, !PT ;  /* 0x0000000103037812 */ /* 0x000fc800078ef814 */
[----:B------:R-:W-:-:S04]  /*3280*/  LOP3.LUT R3, R3, R4, RZ, 0xc0, !PT ;  /* 0x0000000403037212 */ /* 0x000fc800078ec0ff */
[----:B------:R-:W-:-:S04]  /*3290*/  IADD3 R3, R20, R3, RZ ;  /* 0x0000000314037210 */ /* 0x000fc80007ffe0ff */
[----:B------:R-:W-:Y:S01]  /*32a0*/  LOP3.LUT R18, R3, R18, RZ, 0xfc, !PT ;  /* 0x0000001203127212 */ /* 0x000fe200078efcff */
[----:B------:R-:W-:Y:S06]  /*32b0*/  BRA `(.L_x_55) ;  /* 0x0000000000107947 */ /* 0x000fec0003800000 */
.L_x_54:
[----:B------:R-:W-:-:S04]  /*32c0*/  LOP3.LUT R18, R18, 0x80000000, RZ, 0xc0, !PT ;  /* 0x8000000012127812 */ /* 0x000fc800078ec0ff */
[----:B------:R-:W-:Y:S01]  /*32d0*/  LOP3.LUT R18, R18, 0x7f800000, RZ, 0xfc, !PT ;  /* 0x7f80000012127812 */ /* 0x000fe200078efcff */
[----:B------:R-:W-:Y:S06]  /*32e0*/  BRA `(.L_x_55) ;  /* 0x0000000000047947 */ /* 0x000fec0003800000 */
.L_x_53:
[----:B------:R-:W-:-:S07]  /*32f0*/  IMAD R18, R4, 0x800000, R18 ;  /* 0x0080000004127824 */ /* 0x000fce00078e0212 */
.L_x_55:
[----:B------:R-:W-:Y:S05]  /*3300*/  BSYNC B3 ;  /* 0x0000000000037941 */ /* 0x000fea0003800000 */
.L_x_52:
[----:B------:R-:W-:Y:S05]  /*3310*/  BRA `(.L_x_56) ;  /* 0x0000000000207947 */ /* 0x000fea0003800000 */
.L_x_51:
[----:B------:R-:W-:-:S04]  /*3320*/  LOP3.LUT R3, R4, 0x80000000, R3, 0x48, !PT ;  /* 0x8000000004037812 */ /* 0x000fc800078e4803 */
[----:B------:R-:W-:Y:S01]  /*3330*/  LOP3.LUT R18, R3, 0x7f800000, RZ, 0xfc, !PT ;  /* 0x7f80000003127812 */ /* 0x000fe200078efcff */
[----:B------:R-:W-:Y:S06]  /*3340*/  BRA `(.L_x_56) ;  /* 0x0000000000147947 */ /* 0x000fec0003800000 */
.L_x_50:
[----:B------:R-:W-:Y:S01]  /*3350*/  LOP3.LUT R18, R4, 0x80000000, R3, 0x48, !PT ;  /* 0x8000000004127812 */ /* 0x000fe200078e4803 */
[----:B------:R-:W-:Y:S06]  /*3360*/  BRA `(.L_x_56) ;  /* 0x00000000000c7947 */ /* 0x000fec0003800000 */
.L_x_49:
[----:B------:R-:W0:Y:S01]  /*3370*/  MUFU.RSQ R18, -QNAN ;  /* 0xffc0000000127908 */ /* 0x000e220000001400 */
[----:B------:R-:W-:Y:S05]  /*3380*/  BRA `(.L_x_56) ;  /* 0x0000000000047947 */ /* 0x000fea0003800000 */
.L_x_48:
[----:B------:R-:W-:-:S07]  /*3390*/  FADD.FTZ R18, R3, R4 ;  /* 0x0000000403127221 */ /* 0x000fce0000010000 */
.L_x_56:
[----:B------:R-:W-:Y:S05]  /*33a0*/  BSYNC B2 ;  /* 0x0000000000027941 */ /* 0x000fea0003800000 */
.L_x_46:
[----:B------:R-:W-:-:S04]  /*33b0*/  IMAD.MOV.U32 R17, RZ, RZ, 0x0 ;  /* 0x00000000ff117424 */ /* 0x000fc800078e00ff */
[----:B------:R-:W-:Y:S05]  /*33c0*/  RET.REL.NODEC R16 `(triton_poi_fused_stack_0) ;  /* 0xffffffcc100c7950 */ /* 0x000fea0003c3ffff */
.L_x_57:
[----:B------:R-:W-:-:S00]  /*33d0*/  BRA `(.L_x_57) ;  /* 0xfffffffc00fc7947 */ /* 0x000fc0000383ffff */
[----:B------:R-:W-:-:S00]  /*33e0*/  NOP ;  /* 0x0000000000007918 */ /* 0x000fc00000000000 */
        /* <DEDUP_REMOVED lines=9> */
.L_x_59:


//--------------------- .nv.global.init           --------------------------
	.section	.nv.global.init,"aw",@progbits
	.align	4
.nv.global.init:
	.type		__cudart_i2opi_f,@object
	.size		__cudart_i2opi_f,(_$_str - __cudart_i2opi_f)
__cudart_i2opi_f:
        /*0000*/ 	.byte	0x41, 0x90, 0x43, 0x3c, 0x99, 0x95, 0x62, 0xdb, 0xc0, 0xdd, 0x34, 0xf5, 0xd1, 0x57, 0x27, 0xfc
        /*0010*/ 	.byte	0x29, 0x15, 0x44, 0x4e, 0x6e, 0x83, 0xf9, 0xa2
	.type		_$_str,@object
	.size		_$_str,(.L_0 - _$_str)
_$_str:
        /*0018*/ 	.byte	0x5f, 0x5f, 0x43, 0x55, 0x44, 0x41, 0x5f, 0x46, 0x54, 0x5a, 0x00
.L_0:


//--------------------- .nv.constant0.triton_poi_fused_stack_0 --------------------------
	.section	.nv.constant0.triton_poi_fused_stack_0,"a",@progbits
	.sectionflags	@""
	.align	4
.nv.constant0.triton_poi_fused_stack_0:
	.zero		556
